	.target	sm_100a

	.elftype	@"ET_EXEC"


//--------------------- .note.nv.tkinfo           --------------------------
	.section	.note.nv.tkinfo,"",@"SHT_NOTE"
	.sectionflags	@"SHF_NOTE_NV_TKINFO"
	.tkinfo
        /*0018*/ 	.word	0x00000002
        /*0030*/ 	.string	""
        /*0030*/ 	.string	"ptxas"
        /*0030*/ 	.string	"Cuda compilation tools, release 13.0, V13.0.88"
        /*0030*/ 	.string	"Build cuda_13.0.r13.0/compiler.36424714_0"
        /*0030*/ 	.string	"-arch sm_100a -m 64 "



//--------------------- .note.nv.cuinfo           --------------------------
	.section	.note.nv.cuinfo,"",@"SHT_NOTE"
	.sectionflags	@"SHF_NOTE_NV_CUINFO"
        /*0018*/ 	.short	0x0002
        /*001a*/ 	.short	0x0064
        /*001c*/ 	.short	0x0082
	.zero		2


//--------------------- .nv.info                  --------------------------
	.section	.nv.info,"",@"SHT_CUDA_INFO"
	.align	4


	//----- nvinfo : EIATTR_REGCOUNT
	.align		4
        /*0000*/ 	.byte	0x04, 0x2f
        /*0002*/ 	.short	(.L_19 - .L_18)
	.align		4
.L_18:
        /*0004*/ 	.word	index@(_ZN7cutlass13device_kernelINS_4gemm6kernel13GemmUniversalIN4cute5tupleIJiiiiEEENS1_10collective13CollectiveMmaINS1_35MainloopSm100TmaUmmaWarpSpecializedILi8ELi2ELi4ENS5_IJNS4_1CILi1EEESB_SB_EEEEENS5_IJNSA_ILi128EEENSA_ILi64EEESE_EEENS_12float_e5m2_tENS5_IJSB_llEEESH_SI_NS4_8TiledMMAINS4_8MMA_AtomIJNS4_10MMA_TraitsINS4_19SM100_MMA_F8F6F4_SSEJSH_SH_fSE_SF_NS4_17integral_constantINS4_4UMMA5MajorELSP_1EEESQ_NSN_INSO_7ScaleInELSR_0EEESS_EEEEEENS4_6LayoutISC_NS5_IJNSA_ILi0EEESW_SW_EEEEENS5_IJNS4_10UnderscoreESZ_SZ_EEEEENS4_13SM90_TMA_LOADENS4_14ComposedLayoutINS4_7SwizzleILi3ELi4ELi3EEENS4_18smem_ptr_flag_bitsILi8EEENSV_INS5_IJSE_NSA_ILi8EEEEEENS5_IJSB_SE_EEEEEEEvNS4_8identityES12_NS13_INS14_ILi2ELi4ELi3EEES17_NSV_INS5_IJSF_S18_EEENS5_IJSB_SF_EEEEEEEvS1D_EENS_8epilogue10collective18CollectiveEpilogueINS1K_23Sm100TmaWarpSpecializedILi1ELi1ELi64ELb0ELb0EEEJSG_NS5_IJNSV_ISE_SB_EENSV_ISF_SB_EEEEESH_NS5_IJlSB_lEEESH_S1S_NS1K_6fusion15FusionCallbacksIS1O_NS1T_17LinearCombinationISH_fSH_fLNS_15FloatRoundStyleE2EEESG_S1R_JEEENS4_5SM1004TMEM4LOAD26SM100_TMEM_LOAD_32dp32b64xES12_NS13_IS1E_S17_NSV_INS5_IJS18_SF_EEENS5_IJSF_SB_EEEEEEENS4_39AutoVectorizingCopyWithAssumedAlignmentILi128EEENS4_14SM90_TMA_STOREES26_S28_S28_EEEvvEEEEvNT_6ParamsE)
        /*0008*/ 	.word	0x000000c2


	//----- nvinfo : EIATTR_FRAME_SIZE
	.align		4
.L_19:
        /*000c*/ 	.byte	0x04, 0x11
        /*000e*/ 	.short	(.L_21 - .L_20)
	.align		4
.L_20:
        /*0010*/ 	.word	index@($__internal_2_$__cuda_sm10x_tcgen05_guardrail_trap_unallocated_columns_being_dealloced)
        /*0014*/ 	.word	0x00000000


	//----- nvinfo : EIATTR_FRAME_SIZE
	.align		4
.L_21:
        /*0018*/ 	.byte	0x04, 0x11
        /*001a*/ 	.short	(.L_23 - .L_22)
	.align		4
.L_22:
        /*001c*/ 	.word	index@($__internal_1_$__cuda_sm10x_tcgen05_guardrail_trap_phase_invalid_during_alloc)
        /*0020*/ 	.word	0x00000000


	//----- nvinfo : EIATTR_FRAME_SIZE
	.align		4
.L_23:
        /*0024*/ 	.byte	0x04, 0x11
        /*0026*/ 	.short	(.L_25 - .L_24)
	.align		4
.L_24:
        /*0028*/ 	.word	index@($__internal_0_$__cuda_sm10x_tcgen05_guardrail_trap_col_being_dealloced_not_returned_by_alloc)
        /*002c*/ 	.word	0x00000000


	//----- nvinfo : EIATTR_FRAME_SIZE
	.align		4
.L_25:
        /*0030*/ 	.byte	0x04, 0x11
        /*0032*/ 	.short	(.L_27 - .L_26)
	.align		4
.L_26:
        /*0034*/ 	.word	index@(_ZN7cutlass13device_kernelINS_4gemm6kernel13GemmUniversalIN4cute5tupleIJiiiiEEENS1_10collective13CollectiveMmaINS1_35MainloopSm100TmaUmmaWarpSpecializedILi8ELi2ELi4ENS5_IJNS4_1CILi1EEESB_SB_EEEEENS5_IJNSA_ILi128EEENSA_ILi64EEESE_EEENS_12float_e5m2_tENS5_IJSB_llEEESH_SI_NS4_8TiledMMAINS4_8MMA_AtomIJNS4_10MMA_TraitsINS4_19SM100_MMA_F8F6F4_SSEJSH_SH_fSE_SF_NS4_17integral_constantINS4_4UMMA5MajorELSP_1EEESQ_NSN_INSO_7ScaleInELSR_0EEESS_EEEEEENS4_6LayoutISC_NS5_IJNSA_ILi0EEESW_SW_EEEEENS5_IJNS4_10UnderscoreESZ_SZ_EEEEENS4_13SM90_TMA_LOADENS4_14ComposedLayoutINS4_7SwizzleILi3ELi4ELi3EEENS4_18smem_ptr_flag_bitsILi8EEENSV_INS5_IJSE_NSA_ILi8EEEEEENS5_IJSB_SE_EEEEEEEvNS4_8identityES12_NS13_INS14_ILi2ELi4ELi3EEES17_NSV_INS5_IJSF_S18_EEENS5_IJSB_SF_EEEEEEEvS1D_EENS_8epilogue10collective18CollectiveEpilogueINS1K_23Sm100TmaWarpSpecializedILi1ELi1ELi64ELb0ELb0EEEJSG_NS5_IJNSV_ISE_SB_EENSV_ISF_SB_EEEEESH_NS5_IJlSB_lEEESH_S1S_NS1K_6fusion15FusionCallbacksIS1O_NS1T_17LinearCombinationISH_fSH_fLNS_15FloatRoundStyleE2EEESG_S1R_JEEENS4_5SM1004TMEM4LOAD26SM100_TMEM_LOAD_32dp32b64xES12_NS13_IS1E_S17_NSV_INS5_IJS18_SF_EEENS5_IJSF_SB_EEEEEEENS4_39AutoVectorizingCopyWithAssumedAlignmentILi128EEENS4_14SM90_TMA_STOREES26_S28_S28_EEEvvEEEEvNT_6ParamsE)
        /*0038*/ 	.word	0x00000000


	//----- nvinfo : EIATTR_MIN_STACK_SIZE
	.align		4
.L_27:
        /*003c*/ 	.byte	0x04, 0x12
        /*003e*/ 	.short	(.L_29 - .L_28)
	.align		4
.L_28:
        /*0040*/ 	.word	index@(_ZN7cutlass13device_kernelINS_4gemm6kernel13GemmUniversalIN4cute5tupleIJiiiiEEENS1_10collective13CollectiveMmaINS1_35MainloopSm100TmaUmmaWarpSpecializedILi8ELi2ELi4ENS5_IJNS4_1CILi1EEESB_SB_EEEEENS5_IJNSA_ILi128EEENSA_ILi64EEESE_EEENS_12float_e5m2_tENS5_IJSB_llEEESH_SI_NS4_8TiledMMAINS4_8MMA_AtomIJNS4_10MMA_TraitsINS4_19SM100_MMA_F8F6F4_SSEJSH_SH_fSE_SF_NS4_17integral_constantINS4_4UMMA5MajorELSP_1EEESQ_NSN_INSO_7ScaleInELSR_0EEESS_EEEEEENS4_6LayoutISC_NS5_IJNSA_ILi0EEESW_SW_EEEEENS5_IJNS4_10UnderscoreESZ_SZ_EEEEENS4_13SM90_TMA_LOADENS4_14ComposedLayoutINS4_7SwizzleILi3ELi4ELi3EEENS4_18smem_ptr_flag_bitsILi8EEENSV_INS5_IJSE_NSA_ILi8EEEEEENS5_IJSB_SE_EEEEEEEvNS4_8identityES12_NS13_INS14_ILi2ELi4ELi3EEES17_NSV_INS5_IJSF_S18_EEENS5_IJSB_SF_EEEEEEEvS1D_EENS_8epilogue10collective18CollectiveEpilogueINS1K_23Sm100TmaWarpSpecializedILi1ELi1ELi64ELb0ELb0EEEJSG_NS5_IJNSV_ISE_SB_EENSV_ISF_SB_EEEEESH_NS5_IJlSB_lEEESH_S1S_NS1K_6fusion15FusionCallbacksIS1O_NS1T_17LinearCombinationISH_fSH_fLNS_15FloatRoundStyleE2EEESG_S1R_JEEENS4_5SM1004TMEM4LOAD26SM100_TMEM_LOAD_32dp32b64xES12_NS13_IS1E_S17_NSV_INS5_IJS18_SF_EEENS5_IJSF_SB_EEEEEEENS4_39AutoVectorizingCopyWithAssumedAlignmentILi128EEENS4_14SM90_TMA_STOREES26_S28_S28_EEEvvEEEEvNT_6ParamsE)
        /*0044*/ 	.word	0x00000000
.L_29:


//--------------------- .nv.compat                --------------------------
	.section	.nv.compat,"",@"SHT_CUDA_COMPAT_INFO"
	.align	4
        /*0000*/ 	.byte	0x02, 0x09, 0x01, 0x00, 0x02, 0x02, 0x02, 0x00, 0x02, 0x05, 0x05, 0x00, 0x03, 0x07, 0x01, 0x01
        /*0010*/ 	.byte	0x02, 0x03, 0x01, 0x00, 0x02, 0x06, 0x01, 0x00, 0x04, 0x0b, 0x08, 0x00, 0x09, 0x00, 0x00, 0x00
        /*0020*/ 	.byte	0x00, 0x00, 0x00, 0x00


//--------------------- .nv.info._ZN7cutlass13device_kernelINS_4gemm6kernel13GemmUniversalIN4cute5tupleIJiiiiEEENS1_10collective13CollectiveMmaINS1_35MainloopSm100TmaUmmaWarpSpecializedILi8ELi2ELi4ENS5_IJNS4_1CILi1EEESB_SB_EEEEENS5_IJNSA_ILi128EEENSA_ILi64EEESE_EEENS_12float_e5m2_tENS5_IJSB_llEEESH_SI_NS4_8TiledMMAINS4_8MMA_AtomIJNS4_10MMA_TraitsINS4_19SM100_MMA_F8F6F4_SSEJSH_SH_fSE_SF_NS4_17integral_constantINS4_4UMMA5MajorELSP_1EEESQ_NSN_INSO_7ScaleInELSR_0EEESS_EEEEEENS4_6LayoutISC_NS5_IJNSA_ILi0EEESW_SW_EEEEENS5_IJNS4_10UnderscoreESZ_SZ_EEEEENS4_13SM90_TMA_LOADENS4_14ComposedLayoutINS4_7SwizzleILi3ELi4ELi3EEENS4_18smem_ptr_flag_bitsILi8EEENSV_INS5_IJSE_NSA_ILi8EEEEEENS5_IJSB_SE_EEEEEEEvNS4_8identityES12_NS13_INS14_ILi2ELi4ELi3EEES17_NSV_INS5_IJSF_S18_EEENS5_IJSB_SF_EEEEEEEvS1D_EENS_8epilogue10collective18CollectiveEpilogueINS1K_23Sm100TmaWarpSpecializedILi1ELi1ELi64ELb0ELb0EEEJSG_NS5_IJNSV_ISE_SB_EENSV_ISF_SB_EEEEESH_NS5_IJlSB_lEEESH_S1S_NS1K_6fusion15FusionCallbacksIS1O_NS1T_17LinearCombinationISH_fSH_fLNS_15FloatRoundStyleE2EEESG_S1R_JEEENS4_5SM1004TMEM4LOAD26SM100_TMEM_LOAD_32dp32b64xES12_NS13_IS1E_S17_NSV_INS5_IJS18_SF_EEENS5_IJSF_SB_EEEEEEENS4_39AutoVectorizingCopyWithAssumedAlignmentILi128EEENS4_14SM90_TMA_STOREES26_S28_S28_EEEvvEEEEvNT_6ParamsE --------------------------
	.section	.nv.info._ZN7cutlass13device_kernelINS_4gemm6kernel13GemmUniversalIN4cute5tupleIJiiiiEEENS1_10collective13CollectiveMmaINS1_35MainloopSm100TmaUmmaWarpSpecializedILi8ELi2ELi4ENS5_IJNS4_1CILi1EEESB_SB_EEEEENS5_IJNSA_ILi128EEENSA_ILi64EEESE_EEENS_12float_e5m2_tENS5_IJSB_llEEESH_SI_NS4_8TiledMMAINS4_8MMA_AtomIJNS4_10MMA_TraitsINS4_19SM100_MMA_F8F6F4_SSEJSH_SH_fSE_SF_NS4_17integral_constantINS4_4UMMA5MajorELSP_1EEESQ_NSN_INSO_7ScaleInELSR_0EEESS_EEEEEENS4_6LayoutISC_NS5_IJNSA_ILi0EEESW_SW_EEEEENS5_IJNS4_10UnderscoreESZ_SZ_EEEEENS4_13SM90_TMA_LOADENS4_14ComposedLayoutINS4_7SwizzleILi3ELi4ELi3EEENS4_18smem_ptr_flag_bitsILi8EEENSV_INS5_IJSE_NSA_ILi8EEEEEENS5_IJSB_SE_EEEEEEEvNS4_8identityES12_NS13_INS14_ILi2ELi4ELi3EEES17_NSV_INS5_IJSF_S18_EEENS5_IJSB_SF_EEEEEEEvS1D_EENS_8epilogue10collective18CollectiveEpilogueINS1K_23Sm100TmaWarpSpecializedILi1ELi1ELi64ELb0ELb0EEEJSG_NS5_IJNSV_ISE_SB_EENSV_ISF_SB_EEEEESH_NS5_IJlSB_lEEESH_S1S_NS1K_6fusion15FusionCallbacksIS1O_NS1T_17LinearCombinationISH_fSH_fLNS_15FloatRoundStyleE2EEESG_S1R_JEEENS4_5SM1004TMEM4LOAD26SM100_TMEM_LOAD_32dp32b64xES12_NS13_IS1E_S17_NSV_INS5_IJS18_SF_EEENS5_IJSF_SB_EEEEEEENS4_39AutoVectorizingCopyWithAssumedAlignmentILi128EEENS4_14SM90_TMA_STOREES26_S28_S28_EEEvvEEEEvNT_6ParamsE,"",@"SHT_CUDA_INFO"
	.sectionflags	@""
	.align	4


	//----- nvinfo : EIATTR_CUDA_API_VERSION
	.align		4
        /*0000*/ 	.byte	0x04, 0x37
        /*0002*/ 	.short	(.L_31 - .L_30)
.L_30:
        /*0004*/ 	.word	0x00000082


	//----- nvinfo : EIATTR_KPARAM_INFO
	.align		4
.L_31:
        /*0008*/ 	.byte	0x04, 0x17
        /*000a*/ 	.short	(.L_33 - .L_32)
.L_32:
        /*000c*/ 	.word	0x00000000
        /*0010*/ 	.short	0x0000
        /*0012*/ 	.short	0x0000
        /*0014*/ 	.byte	0x00, 0xf0, 0x01, 0x20


	//----- nvinfo : EIATTR_AT_ENTRY_FRAGMENTS
	.align		4
.L_33:
        /*0018*/ 	.byte	0x04, 0x4f
        /*001a*/ 	.short	(.L_35 - .L_34)


	//   ....[0]....
.L_34:
        /*001c*/ 	.word	0x00000006


	//----- nvinfo : EIATTR_RESERVED_SMEM_USED
	.align		4
.L_35:
        /*0020*/ 	.byte	0x01, 0x41
	.zero		2


	//----- nvinfo : EIATTR_SPARSE_MMA_MASK
	.align		4
        /*0024*/ 	.byte	0x03, 0x50
        /*0026*/ 	.short	0x0000


	//----- nvinfo : EIATTR_TCGEN05_1CTA_USED
	.align		4
        /*0028*/ 	.byte	0x01, 0x51
	.zero		2


	//----- nvinfo : EIATTR_MAXREG_COUNT
	.align		4
        /*002c*/ 	.byte	0x03, 0x1b
        /*002e*/ 	.short	0x00ff


	//----- nvinfo : EIATTR_NUM_BARRIERS
	.align		4
        /*0030*/ 	.byte	0x02, 0x4c
        /*0032*/ 	.byte	0x07
	.zero		1


	//----- nvinfo : EIATTR_EXTERNS
	.align		4
        /*0034*/ 	.byte	0x04, 0x0f
        /*0036*/ 	.short	(.L_37 - .L_36)


	//   ....[0]....
	.align		4
.L_36:
        /*0038*/ 	.word	index@(__assertfail)


	//----- nvinfo : EIATTR_MERCURY_ISA_VERSION
	.align		4
.L_37:
        /*003c*/ 	.byte	0x03, 0x5f
        /*003e*/ 	.short	0x0101


	//----- nvinfo : EIATTR_INT_WARP_WIDE_INSTR_OFFSETS
	.align		4
        /*0040*/ 	.byte	0x04, 0x31
        /*0042*/ 	.short	(.L_39 - .L_38)


	//   ....[0]....
.L_38:
        /*0044*/ 	.word	0x00001e00


	//   ....[1]....
        /*0048*/ 	.word	0x00003a70


	//   ....[2]....
        /*004c*/ 	.word	0x00003a90


	//   ....[3]....
        /*0050*/ 	.word	0x00003ac0


	//   ....[4]....
        /*0054*/ 	.word	0x000044d0


	//   ....[5]....
        /*0058*/ 	.word	0x000045c0


	//----- nvinfo : EIATTR_COOP_GROUP_MASK_REGIDS
	.align		4
.L_39:
        /*005c*/ 	.byte	0x04, 0x29
        /*005e*/ 	.short	(.L_41 - .L_40)


	//   ....[0]....
.L_40:
        /*0060*/ 	.word	0xffffffff


	//   ....[1]....
        /*0064*/ 	.word	0xffffffff


	//   ....[2]....
        /*0068*/ 	.word	0xffffffff


	//   ....[3]....
        /*006c*/ 	.word	0xffffffff


	//   ....[4]....
        /*0070*/ 	.word	0xffffffff


	//   ....[5]....
        /*0074*/ 	.word	0xffffffff


	//   ....[6]....
        /*0078*/ 	.word	0xffffffff


	//   ....[7]....
        /*007c*/ 	.word	0xffffffff


	//   ....[8]....
        /*0080*/ 	.word	0xffffffff


	//   ....[9]....
        /*0084*/ 	.word	0xffffffff


	//   ....[10]....
        /*0088*/ 	.word	0xffffffff


	//   ....[11]....
        /*008c*/ 	.word	0xffffffff


	//   ....[12]....
        /*0090*/ 	.word	0xffffffff


	//----- nvinfo : EIATTR_COOP_GROUP_INSTR_OFFSETS
	.align		4
.L_41:
        /*0094*/ 	.byte	0x04, 0x28
        /*0096*/ 	.short	(.L_43 - .L_42)


	//   ....[0]....
.L_42:
        /*0098*/ 	.word	0x00000090


	//   ....[1]....
        /*009c*/ 	.word	0x000004d0


	//   ....[2]....
        /*00a0*/ 	.word	0x000006c0


	//   ....[3]....
        /*00a4*/ 	.word	0x00000800


	//   ....[4]....
        /*00a8*/ 	.word	0x00000900


	//   ....[5]....
        /*00ac*/ 	.word	0x00000a70


	//   ....[6]....
        /*00b0*/ 	.word	0x00000c10


	//   ....[7]....
        /*00b4*/ 	.word	0x00001ce0


	//   ....[8]....
        /*00b8*/ 	.word	0x00002d00


	//   ....[9]....
        /*00bc*/ 	.word	0x00002f10


	//   ....[10]....
        /*00c0*/ 	.word	0x00002f40


	//   ....[11]....
        /*00c4*/ 	.word	0x00003950


	//   ....[12]....
        /*00c8*/ 	.word	0x00003b80


	//----- nvinfo : EIATTR_VRC_CTA_INIT_COUNT
	.align		4
.L_43:
        /*00cc*/ 	.byte	0x02, 0x4a
        /*00ce*/ 	.byte	0x80
	.zero		1


	//----- nvinfo : EIATTR_SYSCALL_OFFSETS
	.align		4
        /*00d0*/ 	.byte	0x04, 0x46
        /*00d2*/ 	.short	(.L_45 - .L_44)


	//   ....[0]....
.L_44:
        /*00d4*/ 	.word	0x00004fb0


	//   ....[1]....
        /*00d8*/ 	.word	0x000050f0


	//   ....[2]....
        /*00dc*/ 	.word	0x00005890


	//----- nvinfo : EIATTR_MBARRIER_INSTR_OFFSETS
	.align		4
.L_45:
        /*00e0*/ 	.byte	0x04, 0x39
        /*00e2*/ 	.short	(.L_47 - .L_46)


	//   ....[0]....
.L_46:
        /*00e4*/ 	.word	0x000005b0
        /*00e8*/ 	.word	0x000000ff
        /*00ec*/ 	.word	0x00000000
        /*00f0*/ 	.short	0x0100
        /*00f2*/ 	.byte	0x05
	.zero		1


	//   ....[1]....
        /*00f4*/ 	.word	0x000005c0
        /*00f8*/ 	.word	0x000000ff
        /*00fc*/ 	.word	0x00000040
        /*0100*/ 	.short	0x0100
        /*0102*/ 	.byte	0x05
	.zero		1


	//   ....[2]....
        /*0104*/ 	.word	0x000005d0
        /*0108*/ 	.word	0x000000ff
        /*010c*/ 	.word	0x00000008
        /*0110*/ 	.short	0x0100
        /*0112*/ 	.byte	0x05
	.zero		1


	//   ....[3]....
        /*0114*/ 	.word	0x000005e0
        /*0118*/ 	.word	0x000000ff
        /*011c*/ 	.word	0x00000048
        /*0120*/ 	.short	0x0100
        /*0122*/ 	.byte	0x05
	.zero		1


	//   ....[4]....
        /*0124*/ 	.word	0x000005f0
        /*0128*/ 	.word	0x000000ff
        /*012c*/ 	.word	0x00000010
        /*0130*/ 	.short	0x0100
        /*0132*/ 	.byte	0x05
	.zero		1


	//   ....[5]....
        /*0134*/ 	.word	0x00000600
        /*0138*/ 	.word	0x000000ff
        /*013c*/ 	.word	0x00000050
        /*0140*/ 	.short	0x0100
        /*0142*/ 	.byte	0x05
	.zero		1


	//   ....[6]....
        /*0144*/ 	.word	0x00000610
        /*0148*/ 	.word	0x000000ff
        /*014c*/ 	.word	0x00000018
        /*0150*/ 	.short	0x0100
        /*0152*/ 	.byte	0x05
	.zero		1


	//   ....[7]....
        /*0154*/ 	.word	0x00000620
        /*0158*/ 	.word	0x000000ff
        /*015c*/ 	.word	0x00000058
        /*0160*/ 	.short	0x0100
        /*0162*/ 	.byte	0x05
	.zero		1


	//   ....[8]....
        /*0164*/ 	.word	0x00000630
        /*0168*/ 	.word	0x000000ff
        /*016c*/ 	.word	0x00000020
        /*0170*/ 	.short	0x0100
        /*0172*/ 	.byte	0x05
	.zero		1


	//   ....[9]....
        /*0174*/ 	.word	0x00000640
        /*0178*/ 	.word	0x000000ff
        /*017c*/ 	.word	0x00000060
        /*0180*/ 	.short	0x0100
        /*0182*/ 	.byte	0x05
	.zero		1


	//   ....[10]....
        /*0184*/ 	.word	0x00000650
        /*0188*/ 	.word	0x000000ff
        /*018c*/ 	.word	0x00000028
        /*0190*/ 	.short	0x0100
        /*0192*/ 	.byte	0x05
	.zero		1


	//   ....[11]....
        /*0194*/ 	.word	0x00000660
        /*0198*/ 	.word	0x000000ff
        /*019c*/ 	.word	0x00000068
        /*01a0*/ 	.short	0x0100
        /*01a2*/ 	.byte	0x05
	.zero		1


	//   ....[12]....
        /*01a4*/ 	.word	0x00000670
        /*01a8*/ 	.word	0x000000ff
        /*01ac*/ 	.word	0x00000030
        /*01b0*/ 	.short	0x0100
        /*01b2*/ 	.byte	0x05
	.zero		1


	//   ....[13]....
        /*01b4*/ 	.word	0x00000680
        /*01b8*/ 	.word	0x000000ff
        /*01bc*/ 	.word	0x00000070
        /*01c0*/ 	.short	0x0100
        /*01c2*/ 	.byte	0x05
	.zero		1


	//   ....[14]....
        /*01c4*/ 	.word	0x00000690
        /*01c8*/ 	.word	0x000000ff
        /*01cc*/ 	.word	0x00000038
        /*01d0*/ 	.short	0x0100
        /*01d2*/ 	.byte	0x05
	.zero		1


	//   ....[15]....
        /*01d4*/ 	.word	0x000006a0
        /*01d8*/ 	.word	0x000000ff
        /*01dc*/ 	.word	0x00000078
        /*01e0*/ 	.short	0x0100
        /*01e2*/ 	.byte	0x05
	.zero		1


	//   ....[16]....
        /*01e4*/ 	.word	0x000007d0
        /*01e8*/ 	.word	0x000000ff
        /*01ec*/ 	.word	0x00000080
        /*01f0*/ 	.short	0x0100
        /*01f2*/ 	.byte	0x06
	.zero		1


	//   ....[17]....
        /*01f4*/ 	.word	0x000007e0
        /*01f8*/ 	.word	0x000000ff
        /*01fc*/ 	.word	0x00000088
        /*0200*/ 	.short	0x0100
        /*0202*/ 	.byte	0x06
	.zero		1


	//   ....[18]....
        /*0204*/ 	.word	0x000008d0
        /*0208*/ 	.word	0x000000ff
        /*020c*/ 	.word	0x00000090
        /*0210*/ 	.short	0x0100
        /*0212*/ 	.byte	0x05
	.zero		1


	//   ....[19]....
        /*0214*/ 	.word	0x000008e0
        /*0218*/ 	.word	0x000000ff
        /*021c*/ 	.word	0x00000098
        /*0220*/ 	.short	0x0100
        /*0222*/ 	.byte	0x05
	.zero		1


	//   ....[20]....
        /*0224*/ 	.word	0x00000a20
        /*0228*/ 	.word	0x000000ff
        /*022c*/ 	.word	0x000000a0
        /*0230*/ 	.short	0x0100
        /*0232*/ 	.byte	0x05
	.zero		1


	//   ....[21]....
        /*0234*/ 	.word	0x00000a30
        /*0238*/ 	.word	0x000000ff
        /*023c*/ 	.word	0x000000b0
        /*0240*/ 	.short	0x0100
        /*0242*/ 	.byte	0x05
	.zero		1


	//   ....[22]....
        /*0244*/ 	.word	0x00000a40
        /*0248*/ 	.word	0x000000ff
        /*024c*/ 	.word	0x000000a8
        /*0250*/ 	.short	0x0100
        /*0252*/ 	.byte	0x05
	.zero		1


	//   ....[23]....
        /*0254*/ 	.word	0x00000a50
        /*0258*/ 	.word	0x000000ff
        /*025c*/ 	.word	0x000000b8
        /*0260*/ 	.short	0x0100
        /*0262*/ 	.byte	0x05
	.zero		1


	//   ....[24]....
        /*0264*/ 	.word	0x00000b80
        /*0268*/ 	.word	0x000000ff
        /*026c*/ 	.word	0x000000c0
        /*0270*/ 	.short	0x0100
        /*0272*/ 	.byte	0x06
	.zero		1


	//   ....[25]....
        /*0274*/ 	.word	0x00000b90
        /*0278*/ 	.word	0x000000ff
        /*027c*/ 	.word	0x000000e0
        /*0280*/ 	.short	0x0100
        /*0282*/ 	.byte	0x06
	.zero		1


	//   ....[26]....
        /*0284*/ 	.word	0x00000ba0
        /*0288*/ 	.word	0x000000ff
        /*028c*/ 	.word	0x000000c8
        /*0290*/ 	.short	0x0100
        /*0292*/ 	.byte	0x06
	.zero		1


	//   ....[27]....
        /*0294*/ 	.word	0x00000bb0
        /*0298*/ 	.word	0x000000ff
        /*029c*/ 	.word	0x000000e8
        /*02a0*/ 	.short	0x0100
        /*02a2*/ 	.byte	0x06
	.zero		1


	//   ....[28]....
        /*02a4*/ 	.word	0x00000bc0
        /*02a8*/ 	.word	0x000000ff
        /*02ac*/ 	.word	0x000000d0
        /*02b0*/ 	.short	0x0100
        /*02b2*/ 	.byte	0x06
	.zero		1


	//   ....[29]....
        /*02b4*/ 	.word	0x00000bd0
        /*02b8*/ 	.word	0x000000ff
        /*02bc*/ 	.word	0x000000f0
        /*02c0*/ 	.short	0x0100
        /*02c2*/ 	.byte	0x06
	.zero		1


	//   ....[30]....
        /*02c4*/ 	.word	0x00000be0
        /*02c8*/ 	.word	0x000000ff
        /*02cc*/ 	.word	0x000000d8
        /*02d0*/ 	.short	0x0100
        /*02d2*/ 	.byte	0x06
	.zero		1


	//   ....[31]....
        /*02d4*/ 	.word	0x00000bf0
        /*02d8*/ 	.word	0x000000ff
        /*02dc*/ 	.word	0x000000f8
        /*02e0*/ 	.short	0x0100
        /*02e2*/ 	.byte	0x06
	.zero		1


	//   ....[32]....
        /*02e4*/ 	.word	0x00000ce0
        /*02e8*/ 	.word	0x000000ff
        /*02ec*/ 	.word	0x00000100
        /*02f0*/ 	.short	0x0100
        /*02f2*/ 	.byte	0x05
	.zero		1


	//   ....[33]....
        /*02f4*/ 	.word	0x00000cf0
        /*02f8*/ 	.word	0x000000ff
        /*02fc*/ 	.word	0x00000110
        /*0300*/ 	.short	0x0100
        /*0302*/ 	.byte	0x05
	.zero		1


	//   ....[34]....
        /*0304*/ 	.word	0x00000d00
        /*0308*/ 	.word	0x000000ff
        /*030c*/ 	.word	0x00000108
        /*0310*/ 	.short	0x0100
        /*0312*/ 	.byte	0x05
	.zero		1


	//   ....[35]....
        /*0314*/ 	.word	0x00000d10
        /*0318*/ 	.word	0x000000ff
        /*031c*/ 	.word	0x00000118
        /*0320*/ 	.short	0x0100
        /*0322*/ 	.byte	0x05
	.zero		1


	//   ....[36]....
        /*0324*/ 	.word	0x000015e0
        /*0328*/ 	.word	0x00000003
        /*032c*/ 	.word	0x00000110
        /*0330*/ 	.short	0x010a
        /*0332*/ 	.byte	0xff
	.zero		1


	//   ....[37]....
        /*0334*/ 	.word	0x00001610
        /*0338*/ 	.word	0x00000003
        /*033c*/ 	.word	0x00000100
        /*0340*/ 	.short	0x0101
        /*0342*/ 	.byte	0xff
	.zero		1


	//   ....[38]....
        /*0344*/ 	.word	0x000016e0
        /*0348*/ 	.word	0x000000ff
        /*034c*/ 	.word	0x00000040
        /*0350*/ 	.short	0x010a
        /*0352*/ 	.byte	0x08
	.zero		1


	//   ....[39]....
        /*0354*/ 	.word	0x00001780
        /*0358*/ 	.word	0x000000ff
        /*035c*/ 	.word	0x00000040
        /*0360*/ 	.short	0x010a
        /*0362*/ 	.byte	0x21
	.zero		1


	//   ....[40]....
        /*0364*/ 	.word	0x000018d0
        /*0368*/ 	.word	0x000000ff
        /*036c*/ 	.word	0x00000040
        /*0370*/ 	.short	0x010a
        /*0372*/ 	.byte	0x08
	.zero		1


	//   ....[41]....
        /*0374*/ 	.word	0x000019e0
        /*0378*/ 	.word	0x000000ff
        /*037c*/ 	.word	0x00000098
        /*0380*/ 	.short	0x0101
        /*0382*/ 	.byte	0x04
	.zero		1


	//   ....[42]....
        /*0384*/ 	.word	0x00001a00
        /*0388*/ 	.word	0x000000ff
        /*038c*/ 	.word	0x00000040
        /*0390*/ 	.short	0x010a
        /*0392*/ 	.byte	0x08
	.zero		1


	//   ....[43]....
        /*0394*/ 	.word	0x00001a80
        /*0398*/ 	.word	0x000000ff
        /*039c*/ 	.word	0x00000040
        /*03a0*/ 	.short	0x010a
        /*03a2*/ 	.byte	0x11
	.zero		1


	//   ....[44]....
        /*03a4*/ 	.word	0x00001bd0
        /*03a8*/ 	.word	0x000000ff
        /*03ac*/ 	.word	0x00000040
        /*03b0*/ 	.short	0x010a
        /*03b2*/ 	.byte	0x08
	.zero		1


	//   ....[45]....
        /*03b4*/ 	.word	0x00001d10
        /*03b8*/ 	.word	0x00000002
        /*03bc*/ 	.word	0x000000a0
        /*03c0*/ 	.short	0x010a
        /*03c2*/ 	.byte	0xff
	.zero		1


	//   ....[46]....
        /*03c4*/ 	.word	0x00001dd0
        /*03c8*/ 	.word	0x00000002
        /*03cc*/ 	.word	0x00000000
        /*03d0*/ 	.short	0x0101
        /*03d2*/ 	.byte	0xff
	.zero		1


	//   ....[47]....
        /*03d4*/ 	.word	0x00002330
        /*03d8*/ 	.word	0x000000ff
        /*03dc*/ 	.word	0x00000000
        /*03e0*/ 	.short	0x010a
        /*03e2*/ 	.byte	0x05
	.zero		1


	//   ....[48]....
        /*03e4*/ 	.word	0x000023c0
        /*03e8*/ 	.word	0x000000ff
        /*03ec*/ 	.word	0x00000000
        /*03f0*/ 	.short	0x010a
        /*03f2*/ 	.byte	0x05
	.zero		1


	//   ....[49]....
        /*03f4*/ 	.word	0x00002450
        /*03f8*/ 	.word	0x000000ff
        /*03fc*/ 	.word	0x00000000
        /*0400*/ 	.short	0x010a
        /*0402*/ 	.byte	0x05
	.zero		1


	//   ....[50]....
        /*0404*/ 	.word	0x000024e0
        /*0408*/ 	.word	0x000000ff
        /*040c*/ 	.word	0x00000000
        /*0410*/ 	.short	0x010a
        /*0412*/ 	.byte	0x05
	.zero		1


	//   ....[51]....
        /*0414*/ 	.word	0x00002570
        /*0418*/ 	.word	0x000000ff
        /*041c*/ 	.word	0x00000000
        /*0420*/ 	.short	0x010a
        /*0422*/ 	.byte	0x05
	.zero		1


	//   ....[52]....
        /*0424*/ 	.word	0x00002600
        /*0428*/ 	.word	0x000000ff
        /*042c*/ 	.word	0x00000000
        /*0430*/ 	.short	0x010a
        /*0432*/ 	.byte	0x05
	.zero		1


	//   ....[53]....
        /*0434*/ 	.word	0x00002690
        /*0438*/ 	.word	0x000000ff
        /*043c*/ 	.word	0x00000000
        /*0440*/ 	.short	0x010a
        /*0442*/ 	.byte	0x05
	.zero		1


	//   ....[54]....
        /*0444*/ 	.word	0x00002730
        /*0448*/ 	.word	0x00000000
        /*044c*/ 	.word	0x00000000
        /*0450*/ 	.short	0x010a
        /*0452*/ 	.byte	0xff
	.zero		1


	//   ....[55]....
        /*0454*/ 	.word	0x00002850
        /*0458*/ 	.word	0x00000000
        /*045c*/ 	.word	0x00000100
        /*0460*/ 	.short	0x010a
        /*0462*/ 	.byte	0xff
	.zero		1


	//   ....[56]....
        /*0464*/ 	.word	0x000028b0
        /*0468*/ 	.word	0x00000004
        /*046c*/ 	.word	0x00000000
        /*0470*/ 	.short	0x0101
        /*0472*/ 	.byte	0xff
	.zero		1


	//   ....[57]....
        /*0474*/ 	.word	0x000028d0
        /*0478*/ 	.word	0x000000ff
        /*047c*/ 	.word	0x000000b0
        /*0480*/ 	.short	0x010a
        /*0482*/ 	.byte	0x05
	.zero		1


	//   ....[58]....
        /*0484*/ 	.word	0x000029f0
        /*0488*/ 	.word	0x00000000
        /*048c*/ 	.word	0x000000a0
        /*0490*/ 	.short	0x010a
        /*0492*/ 	.byte	0xff
	.zero		1


	//   ....[59]....
        /*0494*/ 	.word	0x00002b00
        /*0498*/ 	.word	0x00000000
        /*049c*/ 	.word	0x00000000
        /*04a0*/ 	.short	0x0101
        /*04a2*/ 	.byte	0xff
	.zero		1


	//   ....[60]....
        /*04a4*/ 	.word	0x00002b90
        /*04a8*/ 	.word	0x000000ff
        /*04ac*/ 	.word	0x000000b0
        /*04b0*/ 	.short	0x0106
        /*04b2*/ 	.byte	0x05
	.zero		1


	//   ....[61]....
        /*04b4*/ 	.word	0x00002bb0
        /*04b8*/ 	.word	0x000000ff
        /*04bc*/ 	.word	0x000000b0
        /*04c0*/ 	.short	0x010a
        /*04c2*/ 	.byte	0x05
	.zero		1


	//   ....[62]....
        /*04c4*/ 	.word	0x00002c40
        /*04c8*/ 	.word	0x000000ff
        /*04cc*/ 	.word	0x000000b0
        /*04d0*/ 	.short	0x0106
        /*04d2*/ 	.byte	0x04
	.zero		1


	//   ....[63]....
        /*04d4*/ 	.word	0x00002c80
        /*04d8*/ 	.word	0x00000000
        /*04dc*/ 	.word	0x000000b0
        /*04e0*/ 	.short	0x010a
        /*04e2*/ 	.byte	0xff
	.zero		1


	//   ....[64]....
        /*04e4*/ 	.word	0x000031a0
        /*04e8*/ 	.word	0x00000000
        /*04ec*/ 	.word	0x000000a0
        /*04f0*/ 	.short	0x010a
        /*04f2*/ 	.byte	0xff
	.zero		1


	//   ....[65]....
        /*04f4*/ 	.word	0x000032b0
        /*04f8*/ 	.word	0x00000003
        /*04fc*/ 	.word	0x00000000
        /*0500*/ 	.short	0x0101
        /*0502*/ 	.byte	0xff
	.zero		1


	//   ....[66]....
        /*0504*/ 	.word	0x000032c0
        /*0508*/ 	.word	0x000000ff
        /*050c*/ 	.word	0x00000000
        /*0510*/ 	.short	0x010a
        /*0512*/ 	.byte	0x06
	.zero		1


	//   ....[67]....
        /*0514*/ 	.word	0x000032e0
        /*0518*/ 	.word	0x000000ff
        /*051c*/ 	.word	0x000000e0
        /*0520*/ 	.short	0x010a
        /*0522*/ 	.byte	0x07
	.zero		1


	//   ....[68]....
        /*0524*/ 	.word	0x000033b0
        /*0528*/ 	.word	0x000000ff
        /*052c*/ 	.word	0x00000000
        /*0530*/ 	.short	0x010a
        /*0532*/ 	.byte	0x06
	.zero		1


	//   ....[69]....
        /*0534*/ 	.word	0x000034e0
        /*0538*/ 	.word	0x000000ff
        /*053c*/ 	.word	0x00000000
        /*0540*/ 	.short	0x010a
        /*0542*/ 	.byte	0x1a
	.zero		1


	//   ....[70]....
        /*0544*/ 	.word	0x00003780
        /*0548*/ 	.word	0x000000ff
        /*054c*/ 	.word	0x00000000
        /*0550*/ 	.short	0x010a
        /*0552*/ 	.byte	0x06
	.zero		1


	//   ....[71]....
        /*0554*/ 	.word	0x00003810
        /*0558*/ 	.word	0x000000ff
        /*055c*/ 	.word	0x00000000
        /*0560*/ 	.short	0x010a
        /*0562*/ 	.byte	0x06
	.zero		1


	//   ....[72]....
        /*0564*/ 	.word	0x000038a0
        /*0568*/ 	.word	0x000000ff
        /*056c*/ 	.word	0x00000000
        /*0570*/ 	.short	0x010a
        /*0572*/ 	.byte	0x06
	.zero		1


	//   ....[73]....
        /*0574*/ 	.word	0x00003930
        /*0578*/ 	.word	0x000000ff
        /*057c*/ 	.word	0x00000000
        /*0580*/ 	.short	0x010a
        /*0582*/ 	.byte	0x07
	.zero		1


	//   ....[74]....
        /*0584*/ 	.word	0x00003d70
        /*0588*/ 	.word	0x00000000
        /*058c*/ 	.word	0x000000a0
        /*0590*/ 	.short	0x010a
        /*0592*/ 	.byte	0xff
	.zero		1


	//   ....[75]....
        /*0594*/ 	.word	0x00003e60
        /*0598*/ 	.word	0x00000000
        /*059c*/ 	.word	0x00000000
        /*05a0*/ 	.short	0x0101
        /*05a2*/ 	.byte	0xff
	.zero		1


	//   ....[76]....
        /*05a4*/ 	.word	0x00004180
        /*05a8*/ 	.word	0x000000ff
        /*05ac*/ 	.word	0x00000098
        /*05b0*/ 	.short	0x010a
        /*05b2*/ 	.byte	0x06
	.zero		1


	//   ....[77]....
        /*05b4*/ 	.word	0x00004300
        /*05b8*/ 	.word	0x000000ff
        /*05bc*/ 	.word	0x00000088
        /*05c0*/ 	.short	0x010a
        /*05c2*/ 	.byte	0x06
	.zero		1


	//   ....[78]....
        /*05c4*/ 	.word	0x00004630
        /*05c8*/ 	.word	0x000000ff
        /*05cc*/ 	.word	0x00000080
        /*05d0*/ 	.short	0x010b
        /*05d2*/ 	.byte	0x06
	.zero		1


	//   ....[79]....
        /*05d4*/ 	.word	0x00004650
        /*05d8*/ 	.word	0x000000ff
        /*05dc*/ 	.word	0x00000000
        /*05e0*/ 	.short	0x0101
        /*05e2*/ 	.byte	0x25
	.zero		1


	//   ....[80]....
        /*05e4*/ 	.word	0x00004690
        /*05e8*/ 	.word	0x00000000
        /*05ec*/ 	.word	0x00000088
        /*05f0*/ 	.short	0x010a
        /*05f2*/ 	.byte	0xff
	.zero		1


	//   ....[81]....
        /*05f4*/ 	.word	0x000049c0
        /*05f8*/ 	.word	0x00000000
        /*05fc*/ 	.word	0x000000a0
        /*0600*/ 	.short	0x010a
        /*0602*/ 	.byte	0xff
	.zero		1


	//   ....[82]....
        /*0604*/ 	.word	0x00004ad0
        /*0608*/ 	.word	0x00000000
        /*060c*/ 	.word	0x00000000
        /*0610*/ 	.short	0x0101
        /*0612*/ 	.byte	0xff
	.zero		1


	//   ....[83]....
        /*0614*/ 	.word	0x00005470
        /*0618*/ 	.word	0x000000ff
        /*061c*/ 	.word	0x00000080
        /*0620*/ 	.short	0x010a
        /*0622*/ 	.byte	0x2b
	.zero		1


	//   ....[84]....
        /*0624*/ 	.word	0x00005480
        /*0628*/ 	.word	0x0000009c
        /*062c*/ 	.word	0x000000c0
        /*0630*/ 	.short	0x010a
        /*0632*/ 	.byte	0xff
	.zero		1


	//   ....[85]....
        /*0634*/ 	.word	0x00005610
        /*0638*/ 	.word	0x000000ff
        /*063c*/ 	.word	0x00000080
        /*0640*/ 	.short	0x010a
        /*0642*/ 	.byte	0x2b
	.zero		1


	//   ....[86]....
        /*0644*/ 	.word	0x00005710
        /*0648*/ 	.word	0x000000ff
        /*064c*/ 	.word	0x00000000
        /*0650*/ 	.short	0x0101
        /*0652*/ 	.byte	0x04
	.zero		1


	//   ....[87]....
        /*0654*/ 	.word	0x00005770
        /*0658*/ 	.word	0x0000009c
        /*065c*/ 	.word	0x000000c0
        /*0660*/ 	.short	0x010a
        /*0662*/ 	.byte	0xff
	.zero		1


	//   ....[88]....
        /*0664*/ 	.word	0x00005b30
        /*0668*/ 	.word	0x000000ff
        /*066c*/ 	.word	0x00000000
        /*0670*/ 	.short	0x0101
        /*0672*/ 	.byte	0x05
	.zero		1


	//   ....[89]....
        /*0674*/ 	.word	0x00006be0
        /*0678*/ 	.word	0x00000003
        /*067c*/ 	.word	0x00000110
        /*0680*/ 	.short	0x010a
        /*0682*/ 	.byte	0xff
	.zero		1


	//   ....[90]....
        /*0684*/ 	.word	0x00006c40
        /*0688*/ 	.word	0x00000002
        /*068c*/ 	.word	0x00000040
        /*0690*/ 	.short	0x010a
        /*0692*/ 	.byte	0xff
	.zero		1


	//   ....[91]....
        /*0694*/ 	.word	0x00006ca0
        /*0698*/ 	.word	0x00000002
        /*069c*/ 	.word	0x00000040
        /*06a0*/ 	.short	0x010a
        /*06a2*/ 	.byte	0xff
	.zero		1


	//   ....[92]....
        /*06a4*/ 	.word	0x00006cf0
        /*06a8*/ 	.word	0x00000002
        /*06ac*/ 	.word	0x000000a0
        /*06b0*/ 	.short	0x010a
        /*06b2*/ 	.byte	0xff
	.zero		1


	//   ....[93]....
        /*06b4*/ 	.word	0x00006d50
        /*06b8*/ 	.word	0x00000000
        /*06bc*/ 	.word	0x00000000
        /*06c0*/ 	.short	0x010a
        /*06c2*/ 	.byte	0xff
	.zero		1


	//   ....[94]....
        /*06c4*/ 	.word	0x00006db0
        /*06c8*/ 	.word	0x00000000
        /*06cc*/ 	.word	0x00000000
        /*06d0*/ 	.short	0x010a
        /*06d2*/ 	.byte	0xff
	.zero		1


	//   ....[95]....
        /*06d4*/ 	.word	0x00006e10
        /*06d8*/ 	.word	0x00000000
        /*06dc*/ 	.word	0x00000000
        /*06e0*/ 	.short	0x010a
        /*06e2*/ 	.byte	0xff
	.zero		1


	//   ....[96]....
        /*06e4*/ 	.word	0x00006e70
        /*06e8*/ 	.word	0x00000000
        /*06ec*/ 	.word	0x00000000
        /*06f0*/ 	.short	0x010a
        /*06f2*/ 	.byte	0xff
	.zero		1


	//   ....[97]....
        /*06f4*/ 	.word	0x00006ed0
        /*06f8*/ 	.word	0x00000000
        /*06fc*/ 	.word	0x00000000
        /*0700*/ 	.short	0x010a
        /*0702*/ 	.byte	0xff
	.zero		1


	//   ....[98]....
        /*0704*/ 	.word	0x00006f30
        /*0708*/ 	.word	0x00000000
        /*070c*/ 	.word	0x00000000
        /*0710*/ 	.short	0x010a
        /*0712*/ 	.byte	0xff
	.zero		1


	//   ....[99]....
        /*0714*/ 	.word	0x00006f90
        /*0718*/ 	.word	0x00000000
        /*071c*/ 	.word	0x00000000
        /*0720*/ 	.short	0x010a
        /*0722*/ 	.byte	0xff
	.zero		1


	//   ....[100]....
        /*0724*/ 	.word	0x00006fe0
        /*0728*/ 	.word	0x00000000
        /*072c*/ 	.word	0x00000100
        /*0730*/ 	.short	0x010a
        /*0732*/ 	.byte	0xff
	.zero		1


	//   ....[101]....
        /*0734*/ 	.word	0x00007040
        /*0738*/ 	.word	0x00000000
        /*073c*/ 	.word	0x000000b0
        /*0740*/ 	.short	0x010a
        /*0742*/ 	.byte	0xff
	.zero		1


	//   ....[102]....
        /*0744*/ 	.word	0x00007090
        /*0748*/ 	.word	0x00000000
        /*074c*/ 	.word	0x000000a0
        /*0750*/ 	.short	0x010a
        /*0752*/ 	.byte	0xff
	.zero		1


	//   ....[103]....
        /*0754*/ 	.word	0x000070f0
        /*0758*/ 	.word	0x00000000
        /*075c*/ 	.word	0x000000b0
        /*0760*/ 	.short	0x010a
        /*0762*/ 	.byte	0xff
	.zero		1


	//   ....[104]....
        /*0764*/ 	.word	0x00007140
        /*0768*/ 	.word	0x00000000
        /*076c*/ 	.word	0x000000a0
        /*0770*/ 	.short	0x010a
        /*0772*/ 	.byte	0xff
	.zero		1


	//   ....[105]....
        /*0774*/ 	.word	0x000071a0
        /*0778*/ 	.word	0x00000003
        /*077c*/ 	.word	0x000000e0
        /*0780*/ 	.short	0x010a
        /*0782*/ 	.byte	0xff
	.zero		1


	//   ....[106]....
        /*0784*/ 	.word	0x00007200
        /*0788*/ 	.word	0x00000000
        /*078c*/ 	.word	0x00000000
        /*0790*/ 	.short	0x010a
        /*0792*/ 	.byte	0xff
	.zero		1


	//   ....[107]....
        /*0794*/ 	.word	0x00007260
        /*0798*/ 	.word	0x00000000
        /*079c*/ 	.word	0x00000000
        /*07a0*/ 	.short	0x010a
        /*07a2*/ 	.byte	0xff
	.zero		1


	//   ....[108]....
        /*07a4*/ 	.word	0x000072c0
        /*07a8*/ 	.word	0x00000000
        /*07ac*/ 	.word	0x00000000
        /*07b0*/ 	.short	0x010a
        /*07b2*/ 	.byte	0xff
	.zero		1


	//   ....[109]....
        /*07b4*/ 	.word	0x00007320
        /*07b8*/ 	.word	0x00000000
        /*07bc*/ 	.word	0x00000000
        /*07c0*/ 	.short	0x010a
        /*07c2*/ 	.byte	0xff
	.zero		1


	//   ....[110]....
        /*07c4*/ 	.word	0x00007380
        /*07c8*/ 	.word	0x00000000
        /*07cc*/ 	.word	0x00000000
        /*07d0*/ 	.short	0x010a
        /*07d2*/ 	.byte	0xff
	.zero		1


	//   ....[111]....
        /*07d4*/ 	.word	0x000073d0
        /*07d8*/ 	.word	0x00000000
        /*07dc*/ 	.word	0x000000a0
        /*07e0*/ 	.short	0x010a
        /*07e2*/ 	.byte	0xff
	.zero		1


	//   ....[112]....
        /*07e4*/ 	.word	0x00007430
        /*07e8*/ 	.word	0x00000000
        /*07ec*/ 	.word	0x00000098
        /*07f0*/ 	.short	0x010a
        /*07f2*/ 	.byte	0xff
	.zero		1


	//   ....[113]....
        /*07f4*/ 	.word	0x00007490
        /*07f8*/ 	.word	0x00000003
        /*07fc*/ 	.word	0x00000088
        /*0800*/ 	.short	0x010a
        /*0802*/ 	.byte	0xff
	.zero		1


	//   ....[114]....
        /*0804*/ 	.word	0x000074e0
        /*0808*/ 	.word	0x00000000
        /*080c*/ 	.word	0x000000a0
        /*0810*/ 	.short	0x010a
        /*0812*/ 	.byte	0xff
	.zero		1


	//   ....[115]....
        /*0814*/ 	.word	0x00007540
        /*0818*/ 	.word	0x00000000
        /*081c*/ 	.word	0x00000080
        /*0820*/ 	.short	0x010a
        /*0822*/ 	.byte	0xff
	.zero		1


	//   ....[116]....
        /*0824*/ 	.word	0x00007590
        /*0828*/ 	.word	0x0000009c
        /*082c*/ 	.word	0x000000c0
        /*0830*/ 	.short	0x010a
        /*0832*/ 	.byte	0xff
	.zero		1


	//----- nvinfo : EIATTR_NUM_MBARRIERS
	.align		4
.L_47:
        /*0834*/ 	.byte	0x03, 0x38
        /*0836*/ 	.short	0x0024


	//----- nvinfo : EIATTR_EXIT_INSTR_OFFSETS
	.align		4
        /*0838*/ 	.byte	0x04, 0x1c
        /*083a*/ 	.short	(.L_49 - .L_48)


	//   ....[0]....
.L_48:
        /*083c*/ 	.word	0x00002760


	//   ....[1]....
        /*0840*/ 	.word	0x00002c50


	//   ....[2]....
        /*0844*/ 	.word	0x00002cb0


	//   ....[3]....
        /*0848*/ 	.word	0x00003b90


	//   ....[4]....
        /*084c*/ 	.word	0x000046c0


	//   ....[5]....
        /*0850*/ 	.word	0x00004700


	//   ....[6]....
        /*0854*/ 	.word	0x00006bd0


	//----- nvinfo : EIATTR_MAX_THREADS
	.align		4
.L_49:
        /*0858*/ 	.byte	0x04, 0x05
        /*085a*/ 	.short	(.L_51 - .L_50)
.L_50:
        /*085c*/ 	.word	0x00000100
        /*0860*/ 	.word	0x00000001
        /*0864*/ 	.word	0x00000001


	//----- nvinfo : EIATTR_CRS_STACK_SIZE
	.align		4
.L_51:
        /*0868*/ 	.byte	0x04, 0x1e
        /*086a*/ 	.short	(.L_53 - .L_52)
.L_52:
        /*086c*/ 	.word	0x00000000


	//----- nvinfo : EIATTR_CBANK_PARAM_SIZE
	.align		4
.L_53:
        /*0870*/ 	.byte	0x03, 0x19
        /*0872*/ 	.short	0x0800


	//----- nvinfo : EIATTR_PARAM_CBANK
	.align		4
        /*0874*/ 	.byte	0x04, 0x0a
        /*0876*/ 	.short	(.L_55 - .L_54)
	.align		4
.L_54:
        /*0878*/ 	.word	index@(.nv.constant0._ZN7cutlass13device_kernelINS_4gemm6kernel13GemmUniversalIN4cute5tupleIJiiiiEEENS1_10collective13CollectiveMmaINS1_35MainloopSm100TmaUmmaWarpSpecializedILi8ELi2ELi4ENS5_IJNS4_1CILi1EEESB_SB_EEEEENS5_IJNSA_ILi128EEENSA_ILi64EEESE_EEENS_12float_e5m2_tENS5_IJSB_llEEESH_SI_NS4_8TiledMMAINS4_8MMA_AtomIJNS4_10MMA_TraitsINS4_19SM100_MMA_F8F6F4_SSEJSH_SH_fSE_SF_NS4_17integral_constantINS4_4UMMA5MajorELSP_1EEESQ_NSN_INSO_7ScaleInELSR_0EEESS_EEEEEENS4_6LayoutISC_NS5_IJNSA_ILi0EEESW_SW_EEEEENS5_IJNS4_10UnderscoreESZ_SZ_EEEEENS4_13SM90_TMA_LOADENS4_14ComposedLayoutINS4_7SwizzleILi3ELi4ELi3EEENS4_18smem_ptr_flag_bitsILi8EEENSV_INS5_IJSE_NSA_ILi8EEEEEENS5_IJSB_SE_EEEEEEEvNS4_8identityES12_NS13_INS14_ILi2ELi4ELi3EEES17_NSV_INS5_IJSF_S18_EEENS5_IJSB_SF_EEEEEEEvS1D_EENS_8epilogue10collective18CollectiveEpilogueINS1K_23Sm100TmaWarpSpecializedILi1ELi1ELi64ELb0ELb0EEEJSG_NS5_IJNSV_ISE_SB_EENSV_ISF_SB_EEEEESH_NS5_IJlSB_lEEESH_S1S_NS1K_6fusion15FusionCallbacksIS1O_NS1T_17LinearCombinationISH_fSH_fLNS_15FloatRoundStyleE2EEESG_S1R_JEEENS4_5SM1004TMEM4LOAD26SM100_TMEM_LOAD_32dp32b64xES12_NS13_IS1E_S17_NSV_INS5_IJS18_SF_EEENS5_IJSF_SB_EEEEEEENS4_39AutoVectorizingCopyWithAssumedAlignmentILi128EEENS4_14SM90_TMA_STOREES26_S28_S28_EEEvvEEEEvNT_6ParamsE)
        /*087c*/ 	.short	0x0380
        /*087e*/ 	.short	0x0800


	//----- nvinfo : EIATTR_SW_WAR
	.align		4
.L_55:
        /*0880*/ 	.byte	0x04, 0x36
        /*0882*/ 	.short	(.L_57 - .L_56)
.L_56:
        /*0884*/ 	.word	0x00000008
.L_57:


//--------------------- .nv.callgraph             --------------------------
	.section	.nv.callgraph,"",@"SHT_CUDA_CALLGRAPH"
	.align	4
	.sectionentsize	8
	.align		4
        /*0000*/ 	.word	0x00000000
	.align		4
        /*0004*/ 	.word	0xffffffff
	.align		4
        /*0008*/ 	.word	index@(_ZN7cutlass13device_kernelINS_4gemm6kernel13GemmUniversalIN4cute5tupleIJiiiiEEENS1_10collective13CollectiveMmaINS1_35MainloopSm100TmaUmmaWarpSpecializedILi8ELi2ELi4ENS5_IJNS4_1CILi1EEESB_SB_EEEEENS5_IJNSA_ILi128EEENSA_ILi64EEESE_EEENS_12float_e5m2_tENS5_IJSB_llEEESH_SI_NS4_8TiledMMAINS4_8MMA_AtomIJNS4_10MMA_TraitsINS4_19SM100_MMA_F8F6F4_SSEJSH_SH_fSE_SF_NS4_17integral_constantINS4_4UMMA5MajorELSP_1EEESQ_NSN_INSO_7ScaleInELSR_0EEESS_EEEEEENS4_6LayoutISC_NS5_IJNSA_ILi0EEESW_SW_EEEEENS5_IJNS4_10UnderscoreESZ_SZ_EEEEENS4_13SM90_TMA_LOADENS4_14ComposedLayoutINS4_7SwizzleILi3ELi4ELi3EEENS4_18smem_ptr_flag_bitsILi8EEENSV_INS5_IJSE_NSA_ILi8EEEEEENS5_IJSB_SE_EEEEEEEvNS4_8identityES12_NS13_INS14_ILi2ELi4ELi3EEES17_NSV_INS5_IJSF_S18_EEENS5_IJSB_SF_EEEEEEEvS1D_EENS_8epilogue10collective18CollectiveEpilogueINS1K_23Sm100TmaWarpSpecializedILi1ELi1ELi64ELb0ELb0EEEJSG_NS5_IJNSV_ISE_SB_EENSV_ISF_SB_EEEEESH_NS5_IJlSB_lEEESH_S1S_NS1K_6fusion15FusionCallbacksIS1O_NS1T_17LinearCombinationISH_fSH_fLNS_15FloatRoundStyleE2EEESG_S1R_JEEENS4_5SM1004TMEM4LOAD26SM100_TMEM_LOAD_32dp32b64xES12_NS13_IS1E_S17_NSV_INS5_IJS18_SF_EEENS5_IJSF_SB_EEEEEEENS4_39AutoVectorizingCopyWithAssumedAlignmentILi128EEENS4_14SM90_TMA_STOREES26_S28_S28_EEEvvEEEEvNT_6ParamsE)
	.align		4
        /*000c*/ 	.word	index@(__assertfail)
	.align		4
        /*0010*/ 	.word	0x00000000
	.align		4
        /*0014*/ 	.word	0xfffffffe
	.align		4
        /*0018*/ 	.word	0x00000000
	.align		4
        /*001c*/ 	.word	0xfffffffd
	.align		4
        /*0020*/ 	.word	0x00000000
	.align		4
        /*0024*/ 	.word	0xfffffffc


//--------------------- .nv.constant4             --------------------------
	.section	.nv.constant4,"a",@progbits
	.align	8
	.align		8
.nv.constant4:
        /*0000*/ 	.dword	__assertfail
	.align		8
        /*0008*/ 	.dword	__unnamed_1
	.align		8
        /*0010*/ 	.dword	__unnamed_2
	.align		8
        /*0018*/ 	.dword	_ZN40_INTERNAL_7795af04_4_k_cu_156f823a_310644cuda3std3__45__cpo5beginE
	.align		8
        /*0020*/ 	.dword	_ZN40_INTERNAL_7795af04_4_k_cu_156f823a_310644cuda3std3__45__cpo3endE
	.align		8
        /*0028*/ 	.dword	_ZN40_INTERNAL_7795af04_4_k_cu_156f823a_310644cuda3std3__45__cpo6cbeginE
	.align		8
        /*0030*/ 	.dword	_ZN40_INTERNAL_7795af04_4_k_cu_156f823a_310644cuda3std3__45__cpo4cendE
	.align		8
        /*0038*/ 	.dword	_ZN40_INTERNAL_7795af04_4_k_cu_156f823a_310644cuda3std3__442_GLOBAL__N__7795af04_4_k_cu_156f823a_310646ignoreE
	.align		8
        /*0040*/ 	.dword	_ZN40_INTERNAL_7795af04_4_k_cu_156f823a_310644cuda3std3__419piecewise_constructE
	.align		8
        /*0048*/ 	.dword	_ZN40_INTERNAL_7795af04_4_k_cu_156f823a_310644cuda3std3__48in_placeE
	.align		8
        /*0050*/ 	.dword	_ZN40_INTERNAL_7795af04_4_k_cu_156f823a_310644cuda3std6ranges3__45__cpo4swapE
	.align		8
        /*0058*/ 	.dword	_ZN40_INTERNAL_7795af04_4_k_cu_156f823a_310644cuda3std6ranges3__45__cpo9iter_moveE
	.align		8
        /*0060*/ 	.dword	_ZN40_INTERNAL_7795af04_4_k_cu_156f823a_310644cute7productE
	.align		8
        /*0068*/ 	.dword	_ZN40_INTERNAL_7795af04_4_k_cu_156f823a_310644cute1_E
	.align		8
        /*0070*/ 	.dword	$str$25
	.align		8
        /*0078*/ 	.dword	$str$26
	.align		8
        /*0080*/ 	.dword	$str$27
	.align		8
        /*0088*/ 	.dword	$str$28


//--------------------- .text._ZN7cutlass13device_kernelINS_4gemm6kernel13GemmUniversalIN4cute5tupleIJiiiiEEENS1_10collective13CollectiveMmaINS1_35MainloopSm100TmaUmmaWarpSpecializedILi8ELi2ELi4ENS5_IJNS4_1CILi1EEESB_SB_EEEEENS5_IJNSA_ILi128EEENSA_ILi64EEESE_EEENS_12float_e5m2_tENS5_IJSB_llEEESH_SI_NS4_8TiledMMAINS4_8MMA_AtomIJNS4_10MMA_TraitsINS4_19SM100_MMA_F8F6F4_SSEJSH_SH_fSE_SF_NS4_17integral_constantINS4_4UMMA5MajorELSP_1EEESQ_NSN_INSO_7ScaleInELSR_0EEESS_EEEEEENS4_6LayoutISC_NS5_IJNSA_ILi0EEESW_SW_EEEEENS5_IJNS4_10UnderscoreESZ_SZ_EEEEENS4_13SM90_TMA_LOADENS4_14ComposedLayoutINS4_7SwizzleILi3ELi4ELi3EEENS4_18smem_ptr_flag_bitsILi8EEENSV_INS5_IJSE_NSA_ILi8EEEEEENS5_IJSB_SE_EEEEEEEvNS4_8identityES12_NS13_INS14_ILi2ELi4ELi3EEES17_NSV_INS5_IJSF_S18_EEENS5_IJSB_SF_EEEEEEEvS1D_EENS_8epilogue10collective18CollectiveEpilogueINS1K_23Sm100TmaWarpSpecializedILi1ELi1ELi64ELb0ELb0EEEJSG_NS5_IJNSV_ISE_SB_EENSV_ISF_SB_EEEEESH_NS5_IJlSB_lEEESH_S1S_NS1K_6fusion15FusionCallbacksIS1O_NS1T_17LinearCombinationISH_fSH_fLNS_15FloatRoundStyleE2EEESG_S1R_JEEENS4_5SM1004TMEM4LOAD26SM100_TMEM_LOAD_32dp32b64xES12_NS13_IS1E_S17_NSV_INS5_IJS18_SF_EEENS5_IJSF_SB_EEEEEEENS4_39AutoVectorizingCopyWithAssumedAlignmentILi128EEENS4_14SM90_TMA_STOREES26_S28_S28_EEEvvEEEEvNT_6ParamsE --------------------------
	.section	.text._ZN7cutlass13device_kernelINS_4gemm6kernel13GemmUniversalIN4cute5tupleIJiiiiEEENS1_10collective13CollectiveMmaINS1_35MainloopSm100TmaUmmaWarpSpecializedILi8ELi2ELi4ENS5_IJNS4_1CILi1EEESB_SB_EEEEENS5_IJNSA_ILi128EEENSA_ILi64EEESE_EEENS_12float_e5m2_tENS5_IJSB_llEEESH_SI_NS4_8TiledMMAINS4_8MMA_AtomIJNS4_10MMA_TraitsINS4_19SM100_MMA_F8F6F4_SSEJSH_SH_fSE_SF_NS4_17integral_constantINS4_4UMMA5MajorELSP_1EEESQ_NSN_INSO_7ScaleInELSR_0EEESS_EEEEEENS4_6LayoutISC_NS5_IJNSA_ILi0EEESW_SW_EEEEENS5_IJNS4_10UnderscoreESZ_SZ_EEEEENS4_13SM90_TMA_LOADENS4_14ComposedLayoutINS4_7SwizzleILi3ELi4ELi3EEENS4_18smem_ptr_flag_bitsILi8EEENSV_INS5_IJSE_NSA_ILi8EEEEEENS5_IJSB_SE_EEEEEEEvNS4_8identityES12_NS13_INS14_ILi2ELi4ELi3EEES17_NSV_INS5_IJSF_S18_EEENS5_IJSB_SF_EEEEEEEvS1D_EENS_8epilogue10collective18CollectiveEpilogueINS1K_23Sm100TmaWarpSpecializedILi1ELi1ELi64ELb0ELb0EEEJSG_NS5_IJNSV_ISE_SB_EENSV_ISF_SB_EEEEESH_NS5_IJlSB_lEEESH_S1S_NS1K_6fusion15FusionCallbacksIS1O_NS1T_17LinearCombinationISH_fSH_fLNS_15FloatRoundStyleE2EEESG_S1R_JEEENS4_5SM1004TMEM4LOAD26SM100_TMEM_LOAD_32dp32b64xES12_NS13_IS1E_S17_NSV_INS5_IJS18_SF_EEENS5_IJSF_SB_EEEEEEENS4_39AutoVectorizingCopyWithAssumedAlignmentILi128EEENS4_14SM90_TMA_STOREES26_S28_S28_EEEvvEEEEvNT_6ParamsE,"ax",@progbits
	.align	128
.text._ZN7cutlass13device_kernelINS_4gemm6kernel13GemmUniversalIN4cute5tupleIJiiiiEEENS1_10collective13CollectiveMmaINS1_35MainloopSm100TmaUmmaWarpSpecializedILi8ELi2ELi4ENS5_IJNS4_1CILi1EEESB_SB_EEEEENS5_IJNSA_ILi128EEENSA_ILi64EEESE_EEENS_12float_e5m2_tENS5_IJSB_llEEESH_SI_NS4_8TiledMMAINS4_8MMA_AtomIJNS4_10MMA_TraitsINS4_19SM100_MMA_F8F6F4_SSEJSH_SH_fSE_SF_NS4_17integral_constantINS4_4UMMA5MajorELSP_1EEESQ_NSN_INSO_7ScaleInELSR_0EEESS_EEEEEENS4_6LayoutISC_NS5_IJNSA_ILi0EEESW_SW_EEEEENS5_IJNS4_10UnderscoreESZ_SZ_EEEEENS4_13SM90_TMA_LOADENS4_14ComposedLayoutINS4_7SwizzleILi3ELi4ELi3EEENS4_18smem_ptr_flag_bitsILi8EEENSV_INS5_IJSE_NSA_ILi8EEEEEENS5_IJSB_SE_EEEEEEEvNS4_8identityES12_NS13_INS14_ILi2ELi4ELi3EEES17_NSV_INS5_IJSF_S18_EEENS5_IJSB_SF_EEEEEEEvS1D_EENS_8epilogue10collective18CollectiveEpilogueINS1K_23Sm100TmaWarpSpecializedILi1ELi1ELi64ELb0ELb0EEEJSG_NS5_IJNSV_ISE_SB_EENSV_ISF_SB_EEEEESH_NS5_IJlSB_lEEESH_S1S_NS1K_6fusion15FusionCallbacksIS1O_NS1T_17LinearCombinationISH_fSH_fLNS_15FloatRoundStyleE2EEESG_S1R_JEEENS4_5SM1004TMEM4LOAD26SM100_TMEM_LOAD_32dp32b64xES12_NS13_IS1E_S17_NSV_INS5_IJS18_SF_EEENS5_IJSF_SB_EEEEEEENS4_39AutoVectorizingCopyWithAssumedAlignmentILi128EEENS4_14SM90_TMA_STOREES26_S28_S28_EEEvvEEEEvNT_6ParamsE:
        .type           _ZN7cutlass13device_kernelINS_4gemm6kernel13GemmUniversalIN4cute5tupleIJiiiiEEENS1_10collective13CollectiveMmaINS1_35MainloopSm100TmaUmmaWarpSpecializedILi8ELi2ELi4ENS5_IJNS4_1CILi1EEESB_SB_EEEEENS5_IJNSA_ILi128EEENSA_ILi64EEESE_EEENS_12float_e5m2_tENS5_IJSB_llEEESH_SI_NS4_8TiledMMAINS4_8MMA_AtomIJNS4_10MMA_TraitsINS4_19SM100_MMA_F8F6F4_SSEJSH_SH_fSE_SF_NS4_17integral_constantINS4_4UMMA5MajorELSP_1EEESQ_NSN_INSO_7ScaleInELSR_0EEESS_EEEEEENS4_6LayoutISC_NS5_IJNSA_ILi0EEESW_SW_EEEEENS5_IJNS4_10UnderscoreESZ_SZ_EEEEENS4_13SM90_TMA_LOADENS4_14ComposedLayoutINS4_7SwizzleILi3ELi4ELi3EEENS4_18smem_ptr_flag_bitsILi8EEENSV_INS5_IJSE_NSA_ILi8EEEEEENS5_IJSB_SE_EEEEEEEvNS4_8identityES12_NS13_INS14_ILi2ELi4ELi3EEES17_NSV_INS5_IJSF_S18_EEENS5_IJSB_SF_EEEEEEEvS1D_EENS_8epilogue10collective18CollectiveEpilogueINS1K_23Sm100TmaWarpSpecializedILi1ELi1ELi64ELb0ELb0EEEJSG_NS5_IJNSV_ISE_SB_EENSV_ISF_SB_EEEEESH_NS5_IJlSB_lEEESH_S1S_NS1K_6fusion15FusionCallbacksIS1O_NS1T_17LinearCombinationISH_fSH_fLNS_15FloatRoundStyleE2EEESG_S1R_JEEENS4_5SM1004TMEM4LOAD26SM100_TMEM_LOAD_32dp32b64xES12_NS13_IS1E_S17_NSV_INS5_IJS18_SF_EEENS5_IJSF_SB_EEEEEEENS4_39AutoVectorizingCopyWithAssumedAlignmentILi128EEENS4_14SM90_TMA_STOREES26_S28_S28_EEEvvEEEEvNT_6ParamsE,@function
        .size           _ZN7cutlass13device_kernelINS_4gemm6kernel13GemmUniversalIN4cute5tupleIJiiiiEEENS1_10collective13CollectiveMmaINS1_35MainloopSm100TmaUmmaWarpSpecializedILi8ELi2ELi4ENS5_IJNS4_1CILi1EEESB_SB_EEEEENS5_IJNSA_ILi128EEENSA_ILi64EEESE_EEENS_12float_e5m2_tENS5_IJSB_llEEESH_SI_NS4_8TiledMMAINS4_8MMA_AtomIJNS4_10MMA_TraitsINS4_19SM100_MMA_F8F6F4_SSEJSH_SH_fSE_SF_NS4_17integral_constantINS4_4UMMA5MajorELSP_1EEESQ_NSN_INSO_7ScaleInELSR_0EEESS_EEEEEENS4_6LayoutISC_NS5_IJNSA_ILi0EEESW_SW_EEEEENS5_IJNS4_10UnderscoreESZ_SZ_EEEEENS4_13SM90_TMA_LOADENS4_14ComposedLayoutINS4_7SwizzleILi3ELi4ELi3EEENS4_18smem_ptr_flag_bitsILi8EEENSV_INS5_IJSE_NSA_ILi8EEEEEENS5_IJSB_SE_EEEEEEEvNS4_8identityES12_NS13_INS14_ILi2ELi4ELi3EEES17_NSV_INS5_IJSF_S18_EEENS5_IJSB_SF_EEEEEEEvS1D_EENS_8epilogue10collective18CollectiveEpilogueINS1K_23Sm100TmaWarpSpecializedILi1ELi1ELi64ELb0ELb0EEEJSG_NS5_IJNSV_ISE_SB_EENSV_ISF_SB_EEEEESH_NS5_IJlSB_lEEESH_S1S_NS1K_6fusion15FusionCallbacksIS1O_NS1T_17LinearCombinationISH_fSH_fLNS_15FloatRoundStyleE2EEESG_S1R_JEEENS4_5SM1004TMEM4LOAD26SM100_TMEM_LOAD_32dp32b64xES12_NS13_IS1E_S17_NSV_INS5_IJS18_SF_EEENS5_IJSF_SB_EEEEEEENS4_39AutoVectorizingCopyWithAssumedAlignmentILi128EEENS4_14SM90_TMA_STOREES26_S28_S28_EEEvvEEEEvNT_6ParamsE,(.L_x_140 - _ZN7cutlass13device_kernelINS_4gemm6kernel13GemmUniversalIN4cute5tupleIJiiiiEEENS1_10collective13CollectiveMmaINS1_35MainloopSm100TmaUmmaWarpSpecializedILi8ELi2ELi4ENS5_IJNS4_1CILi1EEESB_SB_EEEEENS5_IJNSA_ILi128EEENSA_ILi64EEESE_EEENS_12float_e5m2_tENS5_IJSB_llEEESH_SI_NS4_8TiledMMAINS4_8MMA_AtomIJNS4_10MMA_TraitsINS4_19SM100_MMA_F8F6F4_SSEJSH_SH_fSE_SF_NS4_17integral_constantINS4_4UMMA5MajorELSP_1EEESQ_NSN_INSO_7ScaleInELSR_0EEESS_EEEEEENS4_6LayoutISC_NS5_IJNSA_ILi0EEESW_SW_EEEEENS5_IJNS4_10UnderscoreESZ_SZ_EEEEENS4_13SM90_TMA_LOADENS4_14ComposedLayoutINS4_7SwizzleILi3ELi4ELi3EEENS4_18smem_ptr_flag_bitsILi8EEENSV_INS5_IJSE_NSA_ILi8EEEEEENS5_IJSB_SE_EEEEEEEvNS4_8identityES12_NS13_INS14_ILi2ELi4ELi3EEES17_NSV_INS5_IJSF_S18_EEENS5_IJSB_SF_EEEEEEEvS1D_EENS_8epilogue10collective18CollectiveEpilogueINS1K_23Sm100TmaWarpSpecializedILi1ELi1ELi64ELb0ELb0EEEJSG_NS5_IJNSV_ISE_SB_EENSV_ISF_SB_EEEEESH_NS5_IJlSB_lEEESH_S1S_NS1K_6fusion15FusionCallbacksIS1O_NS1T_17LinearCombinationISH_fSH_fLNS_15FloatRoundStyleE2EEESG_S1R_JEEENS4_5SM1004TMEM4LOAD26SM100_TMEM_LOAD_32dp32b64xES12_NS13_IS1E_S17_NSV_INS5_IJS18_SF_EEENS5_IJSF_SB_EEEEEEENS4_39AutoVectorizingCopyWithAssumedAlignmentILi128EEENS4_14SM90_TMA_STOREES26_S28_S28_EEEvvEEEEvNT_6ParamsE)
        .other          _ZN7cutlass13device_kernelINS_4gemm6kernel13GemmUniversalIN4cute5tupleIJiiiiEEENS1_10collective13CollectiveMmaINS1_35MainloopSm100TmaUmmaWarpSpecializedILi8ELi2ELi4ENS5_IJNS4_1CILi1EEESB_SB_EEEEENS5_IJNSA_ILi128EEENSA_ILi64EEESE_EEENS_12float_e5m2_tENS5_IJSB_llEEESH_SI_NS4_8TiledMMAINS4_8MMA_AtomIJNS4_10MMA_TraitsINS4_19SM100_MMA_F8F6F4_SSEJSH_SH_fSE_SF_NS4_17integral_constantINS4_4UMMA5MajorELSP_1EEESQ_NSN_INSO_7ScaleInELSR_0EEESS_EEEEEENS4_6LayoutISC_NS5_IJNSA_ILi0EEESW_SW_EEEEENS5_IJNS4_10UnderscoreESZ_SZ_EEEEENS4_13SM90_TMA_LOADENS4_14ComposedLayoutINS4_7SwizzleILi3ELi4ELi3EEENS4_18smem_ptr_flag_bitsILi8EEENSV_INS5_IJSE_NSA_ILi8EEEEEENS5_IJSB_SE_EEEEEEEvNS4_8identityES12_NS13_INS14_ILi2ELi4ELi3EEES17_NSV_INS5_IJSF_S18_EEENS5_IJSB_SF_EEEEEEEvS1D_EENS_8epilogue10collective18CollectiveEpilogueINS1K_23Sm100TmaWarpSpecializedILi1ELi1ELi64ELb0ELb0EEEJSG_NS5_IJNSV_ISE_SB_EENSV_ISF_SB_EEEEESH_NS5_IJlSB_lEEESH_S1S_NS1K_6fusion15FusionCallbacksIS1O_NS1T_17LinearCombinationISH_fSH_fLNS_15FloatRoundStyleE2EEESG_S1R_JEEENS4_5SM1004TMEM4LOAD26SM100_TMEM_LOAD_32dp32b64xES12_NS13_IS1E_S17_NSV_INS5_IJS18_SF_EEENS5_IJSF_SB_EEEEEEENS4_39AutoVectorizingCopyWithAssumedAlignmentILi128EEENS4_14SM90_TMA_STOREES26_S28_S28_EEEvvEEEEvNT_6ParamsE,@"STO_CUDA_ENTRY STV_DEFAULT"
_ZN7cutlass13device_kernelINS_4gemm6kernel13GemmUniversalIN4cute5tupleIJiiiiEEENS1_10collective13CollectiveMmaINS1_35MainloopSm100TmaUmmaWarpSpecializedILi8ELi2ELi4ENS5_IJNS4_1CILi1EEESB_SB_EEEEENS5_IJNSA_ILi128EEENSA_ILi64EEESE_EEENS_12float_e5m2_tENS5_IJSB_llEEESH_SI_NS4_8TiledMMAINS4_8MMA_AtomIJNS4_10MMA_TraitsINS4_19SM100_MMA_F8F6F4_SSEJSH_SH_fSE_SF_NS4_17integral_constantINS4_4UMMA5MajorELSP_1EEESQ_NSN_INSO_7ScaleInELSR_0EEESS_EEEEEENS4_6LayoutISC_NS5_IJNSA_ILi0EEESW_SW_EEEEENS5_IJNS4_10UnderscoreESZ_SZ_EEEEENS4_13SM90_TMA_LOADENS4_14ComposedLayoutINS4_7SwizzleILi3ELi4ELi3EEENS4_18smem_ptr_flag_bitsILi8EEENSV_INS5_IJSE_NSA_ILi8EEEEEENS5_IJSB_SE_EEEEEEEvNS4_8identityES12_NS13_INS14_ILi2ELi4ELi3EEES17_NSV_INS5_IJSF_S18_EEENS5_IJSB_SF_EEEEEEEvS1D_EENS_8epilogue10collective18CollectiveEpilogueINS1K_23Sm100TmaWarpSpecializedILi1ELi1ELi64ELb0ELb0EEEJSG_NS5_IJNSV_ISE_SB_EENSV_ISF_SB_EEEEESH_NS5_IJlSB_lEEESH_S1S_NS1K_6fusion15FusionCallbacksIS1O_NS1T_17LinearCombinationISH_fSH_fLNS_15FloatRoundStyleE2EEESG_S1R_JEEENS4_5SM1004TMEM4LOAD26SM100_TMEM_LOAD_32dp32b64xES12_NS13_IS1E_S17_NSV_INS5_IJS18_SF_EEENS5_IJSF_SB_EEEEEEENS4_39AutoVectorizingCopyWithAssumedAlignmentILi128EEENS4_14SM90_TMA_STOREES26_S28_S28_EEEvvEEEEvNT_6ParamsE:
[----:B------:R-:W1:Y:S01]  /*0000*/  LDC R1, c[0x0][0x37c] ;  /* 0x0000df00ff017b82 */ /* 0x000e620000000800 */
[----:B------:R-:W2:Y:S01]  /*0010*/  S2R R166, SR_TID.X ;  /* 0x0000000000a67919 */ /* 0x000ea20000002100 */
[----:B------:R-:W3:Y:S01]  /*0020*/  LDCU.64 UR4, c[0x0][0x890] ;  /* 0x00011200ff0477ac */ /* 0x000ee20008000a00 */
[----:B------:R-:W-:Y:S02]  /*0030*/  PRMT R164, RZ, 0x7610, R164 ;  /* 0x00007610ffa47816 */ /* 0x000fe400000000a4 */
[----:B------:R-:W-:Y:S01]  /*0040*/  ELECT P5, URZ, PT ;  /* 0x0000000000ff782f */ /* 0x000fe200038a0000 */
[----:B------:R-:W4:Y:S01]  /*0050*/  LDCU.64 UR40, c[0x0][0x358] ;  /* 0x00006b00ff2877ac */ /* 0x000f220008000a00 */
[----:B---3--:R-:W-:-:S04]  /*0060*/  UISETP.NE.U32.AND UP0, UPT, UR4, URZ, UPT ;  /* 0x000000ff0400728c */ /* 0x008fc8000bf05070 */
[----:B------:R-:W-:Y:S01]  /*0070*/  UISETP.NE.AND.EX UP0, UPT, UR5, URZ, UPT, UP0 ;  /* 0x000000ff0500728c */ /* 0x000fe2000bf05300 */
[----:B--2---:R-:W-:-:S05]  /*0080*/  SHF.R.U32.HI R169, RZ, 0x5, R166 ;  /* 0x00000005ffa97819 */ /* 0x004fca00000116a6 */
[----:B------:R-:W2:Y:S02]  /*0090*/  SHFL.IDX PT, R0, R169, RZ, 0x1f ;  /* 0x00001fffa9007589 */ /* 0x000ea400000e0000 */
[----:B--2---:R-:W-:Y:S01]  /*00a0*/  R2UR UR8, R0 ;  /* 0x00000000000872ca */ /* 0x004fe200000e0000 */
[----:B-1--4-:R-:W-:-:S14]  /*00b0*/  BRA.U UP0, `(.L_x_0) ;  /* 0x00000001002c7547 */ /* 0x012fdc000b800000 */
[----:B------:R-:W1:Y:S02]  /*00c0*/  LDCU.64 UR6, c[0x0][0x888] ;  /* 0x00011100ff0677ac */ /* 0x000e640008000a00 */
[----:B-1----:R-:W-:-:S04]  /*00d0*/  UISETP.NE.U32.AND UP0, UPT, UR6, URZ, UPT ;  /* 0x000000ff0600728c */ /* 0x002fc8000bf05070 */
[----:B------:R-:W-:-:S09]  /*00e0*/  UISETP.NE.AND.EX UP0, UPT, UR7, URZ, UPT, UP0 ;  /* 0x000000ff0700728c */ /* 0x000fd2000bf05300 */
[----:B------:R-:W-:Y:S05]  /*00f0*/  BRA.U !UP0, `(.L_x_1) ;  /* 0x0000000108107547 */ /* 0x000fea000b800000 */
[----:B------:R-:W1:Y:S02]  /*0100*/  LDC.64 R2, c[0x0][0x888] ;  /* 0x00022200ff027b82 */ /* 0x000e640000000a00 */
[----:B-1----:R1:W5:Y:S01]  /*0110*/  LDG.E R81, desc[UR40][R2.64] ;  /* 0x0000002802517981 */ /* 0x002362000c1e1900 */
[----:B------:R-:W-:Y:S01]  /*0120*/  HFMA2 R164, -RZ, RZ, 0, 5.9604644775390625e-08 ;  /* 0x00000001ffa47431 */ /* 0x000fe200000001ff */
[----:B------:R-:W-:Y:S05]  /*0130*/  BRA `(.L_x_0) ;  /* 0x00000000000c7947 */ /* 0x000fea0003800000 */
.L_x_1:
[----:B------:R-:W1:Y:S01]  /*0140*/  LDCU UR6, c[0x0][0x880] ;  /* 0x00011000ff0677ac */ /* 0x000e620008000800 */
[----:B------:R-:W-:Y:S01]  /*0150*/  HFMA2 R164, -RZ, RZ, 0, 5.9604644775390625e-08 ;  /* 0x00000001ffa47431 */ /* 0x000fe200000001ff */
[----:B-1----:R-:W-:-:S07]  /*0160*/  MOV R81, UR6 ;  /* 0x0000000600517c02 */ /* 0x002fce0008000f00 */
.L_x_0:
[----:B------:R-:W2:Y:S02]  /*0170*/  LDCU.64 UR6, c[0x0][0x8b0] ;  /* 0x00011600ff0677ac */ /* 0x000ea40008000a00 */
[----:B--2---:R-:W-:-:S04]  /*0180*/  UISETP.NE.U32.AND UP0, UPT, UR6, URZ, UPT ;  /* 0x000000ff0600728c */ /* 0x004fc8000bf05070 */
[----:B------:R-:W-:-:S09]  /*0190*/  UISETP.NE.AND.EX UP0, UPT, UR7, URZ, UPT, UP0 ;  /* 0x000000ff0700728c */ /* 0x000fd2000bf05300 */
[----:B------:R-:W-:Y:S05]  /*01a0*/  BRA.U UP0, `(.L_x_2) ;  /* 0x0000000100247547 */ /* 0x000fea000b800000 */
[----:B------:R-:W2:Y:S02]  /*01b0*/  LDCU.64 UR6, c[0x0][0x8a8] ;  /* 0x00011500ff0677ac */ /* 0x000ea40008000a00 */
[----:B--2---:R-:W-:-:S04]  /*01c0*/  UISETP.NE.U32.AND UP0, UPT, UR6, URZ, UPT ;  /* 0x000000ff0600728c */ /* 0x004fc8000bf05070 */
[----:B------:R-:W-:-:S09]  /*01d0*/  UISETP.NE.AND.EX UP0, UPT, UR7, URZ, UPT, UP0 ;  /* 0x000000ff0700728c */ /* 0x000fd2000bf05300 */
[----:B------:R-:W-:Y:S05]  /*01e0*/  BRA.U !UP0, `(.L_x_3) ;  /* 0x00000001080c7547 */ /* 0x000fea000b800000 */
[----:B------:R-:W2:Y:S02]  /*01f0*/  LDC.64 R78, c[0x0][0x8a8] ;  /* 0x00022a00ff4e7b82 */ /* 0x000ea40000000a00 */
[----:B--2---:R2:W5:Y:S01]  /*0200*/  LDG.E R78, desc[UR40][R78.64] ;  /* 0x000000284e4e7981 */ /* 0x004562000c1e1900 */
[----:B------:R-:W-:Y:S05]  /*0210*/  BRA `(.L_x_2) ;  /* 0x0000000000087947 */ /* 0x000fea0003800000 */
.L_x_3:
[----:B------:R-:W2:Y:S02]  /*0220*/  LDCU UR6, c[0x0][0x8a0] ;  /* 0x00011400ff0677ac */ /* 0x000ea40008000800 */
[----:B--2---:R-:W-:Y:S02]  /*0230*/  MOV R78, UR6 ;  /* 0x00000006004e7c02 */ /* 0x004fe40008000f00 */
.L_x_2:
[----:B------:R-:W-:Y:S01]  /*0240*/  IMAD.U32 R0, RZ, RZ, UR8 ;  /* 0x00000008ff007e24 */ /* 0x000fe2000f8e00ff */
[----:B------:R-:W-:Y:S04]  /*0250*/  BSSY.RECONVERGENT B0, `(.L_x_4) ;  /* 0x000000c000007945 */ /* 0x000fe80003800200 */
[C---:B------:R-:W-:Y:S02]  /*0260*/  ISETP.NE.OR P1, PT, R0.reuse, 0x1, !P5 ;  /* 0x000000010000780c */ /* 0x040fe40006f25670 */
[----:B------:R-:W-:-:S11]  /*0270*/  ISETP.NE.OR P0, PT, R0, 0x3, !P5 ;  /* 0x000000030000780c */ /* 0x000fd60006f05670 */
[----:B------:R-:W-:Y:S05]  /*0280*/  @P1 BRA `(.L_x_5) ;  /* 0x0000000000201947 */ /* 0x000fea0003800000 */
[----:B------:R-:W3:Y:S02]  /*0290*/  LDCU.64 UR6, c[0x0][0x348] ;  /* 0x00006900ff0677ac */ /* 0x000ee40008000a00 */
[----:B---3--:R-:W-:Y:S02]  /*02a0*/  UIADD3 UR10, UP1, UPT, UR6, 0x80, URZ ;  /* 0x00000080060a7890 */ /* 0x008fe4000ff3e0ff */
[----:B------:R-:W-:Y:S02]  /*02b0*/  UIADD3 UR6, UP0, UPT, UR6, 0x180, URZ ;  /* 0x0000018006067890 */ /* 0x000fe4000ff1e0ff */
[----:B------:R-:W-:Y:S02]  /*02c0*/  UIADD3.X UR11, UPT, UPT, URZ, UR7, URZ, UP1, !UPT ;  /* 0x00000007ff0b7290 */ /* 0x000fe40008ffe4ff */
[----:B------:R-:W-:-:S07]  /*02d0*/  UIADD3.X UR7, UPT, UPT, URZ, UR7, URZ, UP0, !UPT ;  /* 0x00000007ff077290 */ /* 0x000fce00087fe4ff */
[----:B------:R3:W-:Y:S02]  /*02e0*/  UTMACCTL.PF [UR10] ;  /* 0x000000000a0079b9 */ /* 0x0007e40008040000 */
[----:B------:R3:W-:Y:S02]  /*02f0*/  UTMACCTL.PF [UR6] ;  /* 0x00000000060079b9 */ /* 0x0007e40008040000 */
[----:B---3--:R-:W-:Y:S01]  /*0300*/  NOP ;  /* 0x0000000000007918 */ /* 0x008fe20000000000 */
.L_x_5:
[----:B------:R-:W-:Y:S05]  /*0310*/  BSYNC.RECONVERGENT B0 ;  /* 0x0000000000007941 */ /* 0x000fea0003800200 */
.L_x_4:
[----:B------:R-:W-:Y:S04]  /*0320*/  BSSY.RECONVERGENT B0, `(.L_x_6) ;  /* 0x000000a000007945 */ /* 0x000fe80003800200 */
        /* <DEDUP_REMOVED lines=9> */
.L_x_7:
[----:B------:R-:W-:Y:S05]  /*03c0*/  BSYNC.RECONVERGENT B0 ;  /* 0x0000000000007941 */ /* 0x000fea0003800200 */
.L_x_6:
[----:B------:R-:W3:Y:S01]  /*03d0*/  LDCU.64 UR6, c[0x0][0x888] ;  /* 0x00011100ff0677ac */ /* 0x000ee20008000a00 */
[----:B------:R-:W-:Y:S02]  /*03e0*/  UISETP.EQ.U32.AND UP1, UPT, UR4, URZ, UPT ;  /* 0x000000ff0400728c */ /* 0x000fe4000bf22070 */
[----:B------:R-:W-:Y:S02]  /*03f0*/  UPLOP3.LUT UP2, UPT, UPT, UPT, UPT, 0x80, 0x8 ;  /* 0x000000000008789c */ /* 0x000fe40003f4f070 */
[----:B---3--:R-:W-:-:S04]  /*0400*/  UISETP.NE.U32.AND UP0, UPT, UR6, URZ, UPT ;  /* 0x000000ff0600728c */ /* 0x008fc8000bf05070 */
[----:B------:R-:W-:-:S04]  /*0410*/  UISETP.NE.AND.EX UP0, UPT, UR7, URZ, UPT, UP0 ;  /* 0x000000ff0700728c */ /* 0x000fc8000bf05300 */
[----:B------:R-:W-:-:S04]  /*0420*/  UISETP.EQ.OR.EX UP3, UPT, UR5, URZ, !UP0, UP1 ;  /* 0x000000ff0500728c */ /* 0x000fc8000c762710 */
[----:B------:R-:W-:-:S05]  /*0430*/  UP2UR UR44, UPR, URZ, 0x8 ;  /* 0x00000008ff2c7883 */ /* 0x000fca0008000000 */
[----:B------:R-:W-:Y:S07]  /*0440*/  BRA.U !UP3, `(.L_x_8) ;  /* 0x000000010b207547 */ /* 0x000fee000b800000 */
[----:B------:R-:W-:Y:S01]  /*0450*/  UISETP.NE.U32.AND UP2, UPT, UR4, URZ, UPT ;  /* 0x000000ff0400728c */ /* 0x000fe2000bf45070 */
[----:B-----5:R-:W-:Y:S01]  /*0460*/  FSETP.NEU.AND P0, PT, R81, RZ, PT ;  /* 0x000000ff5100720b */ /* 0x020fe20003f0d000 */
[----:B------:R-:W-:Y:S02]  /*0470*/  USEL UR4, URZ, 0xffffffff, UP0 ;  /* 0xffffffffff047887 */ /* 0x000fe40008000000 */
[----:B------:R-:W-:-:S10]  /*0480*/  UISETP.NE.AND.EX UP2, UPT, UR5, URZ, UPT, UP2 ;  /* 0x000000ff0500728c */ /* 0x000fd4000bf45320 */
[----:B------:R-:W-:Y:S01]  /*0490*/  VOTEU.ANY UP1, P0 ;  /* 0x0000000000ff7886 */ /* 0x000fe20000020100 */
[----:B------:R-:W-:-:S04]  /*04a0*/  @!UP2 USEL UR4, URZ, 0xffffffff, UP1 ;  /* 0xffffffffff04a887 */ /* 0x000fc80008800000 */
[----:B------:R-:W-:-:S04]  /*04b0*/  ULOP3.LUT UR4, UR4, 0x1, URZ, 0xc0, !UPT ;  /* 0x0000000104047892 */ /* 0x000fc8000f8ec0ff */
[----:B------:R-:W-:-:S11]  /*04c0*/  UISETP.NE.U32.AND UP2, UPT, UR4, 0x1, UPT ;  /* 0x000000010400788c */ /* 0x000fd6000bf45070 */
.L_x_8:
[----:B-1----:R-:W1:Y:S01]  /*04d0*/  SHFL.IDX PT, R2, R169, RZ, 0x1f ;  /* 0x00001fffa9027589 */ /* 0x002e6200000e0000 */
[----:B------:R-:W-:-:S04]  /*04e0*/  UISETP.NE.AND UP1, UPT, UR8, 0x2, UPT ;  /* 0x000000020800788c */ /* 0x000fc8000bf25270 */
[----:B------:R-:W-:Y:S01]  /*04f0*/  USEL UR13, URZ, 0x1, UP1 ;  /* 0x00000001ff0d7887 */ /* 0x000fe20008800000 */
[----:B-1----:R-:W-:-:S13]  /*0500*/  ISETP.NE.AND P0, PT, R2, RZ, PT ;  /* 0x000000ff0200720c */ /* 0x002fda0003f05270 */
[----:B------:R-:W-:Y:S05]  /*0510*/  @P0 BRA `(.L_x_9) ;  /* 0x0000000000680947 */ /* 0x000fea0003800000 */
[----:B------:R-:W1:Y:S01]  /*0520*/  S2UR UR5, SR_CgaCtaId ;  /* 0x00000000000579c3 */ /* 0x000e620000008800 */
[----:B------:R-:W-:Y:S01]  /*0530*/  UMOV UR6, 0x400 ;  /* 0x0000040000067882 */ /* 0x000fe20000000000 */
[----:B------:R-:W-:Y:S01]  /*0540*/  UMOV UR4, 0x1 ;  /* 0x0000000100047882 */ /* 0x000fe20000000000 */
[----:B------:R-:W-:Y:S01]  /*0550*/  ELECT P0, URZ, PT ;  /* 0x0000000000ff782f */ /* 0x000fe20003800000 */
[----:B-1----:R-:W-:Y:S02]  /*0560*/  ULEA UR5, UR5, UR6, 0x18 ;  /* 0x0000000605057291 */ /* 0x002fe4000f8ec0ff */
[----:B------:R-:W-:-:S04]  /*0570*/  UIADD3 UR6, UPT, UPT, -UR4, 0x100000, URZ ;  /* 0x0010000004067890 */ /* 0x000fc8000fffe1ff */
[----:B------:R-:W-:Y:S02]  /*0580*/  USHF.L.U32 UR7, UR6, 0xb, URZ ;  /* 0x0000000b06077899 */ /* 0x000fe400080006ff */
[----:B------:R-:W-:Y:S01]  /*0590*/  USHF.L.U32 UR6, UR6, 0x1, URZ ;  /* 0x0000000106067899 */ /* 0x000fe200080006ff */
[----:B------:R-:W1:Y:S11]  /*05a0*/  FENCE.VIEW.ASYNC.S ;  /* 0x00000000000073c6 */ /* 0x000e760000000000 */
[----:B-1----:R1:W3:Y:S01]  /*05b0*/  SYNCS.EXCH.64 URZ, [UR5], UR6 ;  /* 0x0000000605ff75b2 */ /* 0x0022e20008000100 */
[----:B------:R1:W4:Y:S01]  /*05c0*/  SYNCS.EXCH.64 URZ, [UR5+0x40], UR6 ;  /* 0x0000400605ff75b2 */ /* 0x0003220008000100 */
[----:B------:R1:W1:Y:S01]  /*05d0*/  SYNCS.EXCH.64 URZ, [UR5+0x8], UR6 ;  /* 0x0000080605ff75b2 */ /* 0x0002620008000100 */
        /* <DEDUP_REMOVED lines=13> */
[----:B------:R-:W-:Y:S01]  /*06b0*/  NOP ;  /* 0x0000000000007918 */ /* 0x000fe20000000000 */
.L_x_9:
[----:B------:R-:W2:Y:S01]  /*06c0*/  SHFL.IDX PT, R2, R169, RZ, 0x1f ;  /* 0x00001fffa9027589 */ /* 0x000ea200000e0000 */
[----:B------:R-:W-:Y:S01]  /*06d0*/  NOP ;  /* 0x0000000000007918 */ /* 0x000fe20000000000 */
[----:B--2---:R-:W-:-:S13]  /*06e0*/  ISETP.NE.AND P0, PT, R2, 0x1, PT ;  /* 0x000000010200780c */ /* 0x004fda0003f05270 */
[----:B------:R-:W-:Y:S05]  /*06f0*/  @P0 BRA `(.L_x_10) ;  /* 0x0000000000400947 */ /* 0x000fea0003800000 */
[----:B-1----:R-:W1:Y:S01]  /*0700*/  S2UR UR6, SR_CgaCtaId ;  /* 0x00000000000679c3 */ /* 0x002e620000008800 */
[----:B------:R-:W-:Y:S01]  /*0710*/  UMOV UR7, 0x400 ;  /* 0x0000040000077882 */ /* 0x000fe20000000000 */
[----:B------:R-:W-:Y:S01]  /*0720*/  UMOV UR5, 0x20 ;  /* 0x0000002000057882 */ /* 0x000fe20000000000 */
[----:B------:R-:W-:Y:S01]  /*0730*/  UMOV UR4, 0x80 ;  /* 0x0000008000047882 */ /* 0x000fe20000000000 */
[----:B------:R-:W-:-:S04]  /*0740*/  UIADD3 UR10, UPT, UPT, -UR5, 0x100000, URZ ;  /* 0x00100000050a7890 */ /* 0x000fc8000fffe1ff */
[----:B------:R-:W-:Y:S02]  /*0750*/  USHF.L.U32 UR11, UR10, 0xb, URZ ;  /* 0x0000000b0a0b7899 */ /* 0x000fe400080006ff */
[----:B------:R-:W-:Y:S02]  /*0760*/  USHF.L.U32 UR10, UR10, 0x1, URZ ;  /* 0x000000010a0a7899 */ /* 0x000fe400080006ff */
[----:B------:R-:W-:-:S04]  /*0770*/  UIADD3 UR4, UPT, UPT, -UR4, 0x100000, URZ ;  /* 0x0010000004047890 */ /* 0x000fc8000fffe1ff */
[----:B------:R-:W-:Y:S02]  /*0780*/  USHF.L.U32 UR5, UR4, 0xb, URZ ;  /* 0x0000000b04057899 */ /* 0x000fe400080006ff */
[----:B------:R-:W-:Y:S01]  /*0790*/  USHF.L.U32 UR4, UR4, 0x1, URZ ;  /* 0x0000000104047899 */ /* 0x000fe200080006ff */
[----:B------:R-:W-:Y:S01]  /*07a0*/  ELECT P0, URZ, PT ;  /* 0x0000000000ff782f */ /* 0x000fe20003800000 */
[----:B-1----:R-:W-:Y:S01]  /*07b0*/  ULEA UR6, UR6, UR7, 0x18 ;  /* 0x0000000706067291 */ /* 0x002fe2000f8ec0ff */
[----:B------:R-:W1:Y:S11]  /*07c0*/  FENCE.VIEW.ASYNC.S ;  /* 0x00000000000073c6 */ /* 0x000e760000000000 */
[----:B-1----:R2:W1:Y:S01]  /*07d0*/  SYNCS.EXCH.64 URZ, [UR6+0x80], UR10 ;  /* 0x0000800a06ff75b2 */ /* 0x0024620008000100 */
[----:B------:R2:W1:Y:S02]  /*07e0*/  SYNCS.EXCH.64 URZ, [UR6+0x88], UR4 ;  /* 0x0000880406ff75b2 */ /* 0x0004640008000100 */
[----:B--2---:R-:W-:Y:S01]  /*07f0*/  NOP ;  /* 0x0000000000007918 */ /* 0x004fe20000000000 */
.L_x_10:
[----:B------:R-:W2:Y:S01]  /*0800*/  SHFL.IDX PT, R2, R169, RZ, 0x1f ;  /* 0x00001fffa9027589 */ /* 0x000ea200000e0000 */
[----:B------:R-:W-:Y:S01]  /*0810*/  NOP ;  /* 0x0000000000007918 */ /* 0x000fe20000000000 */
[----:B--2---:R-:W-:-:S13]  /*0820*/  ISETP.NE.AND P0, PT, R2, 0x3, PT ;  /* 0x000000030200780c */ /* 0x004fda0003f05270 */
[----:B------:R-:W-:Y:S05]  /*0830*/  @P0 BRA `(.L_x_11) ;  /* 0x0000000000300947 */ /* 0x000fea0003800000 */
[----:B-1----:R-:W1:Y:S01]  /*0840*/  S2UR UR5, SR_CgaCtaId ;  /* 0x00000000000579c3 */ /* 0x002e620000008800 */
        /* <DEDUP_REMOVED lines=8> */
[----:B-1----:R2:W1:Y:S01]  /*08d0*/  SYNCS.EXCH.64 URZ, [UR5+0x90], UR6 ;  /* 0x0000900605ff75b2 */ /* 0x0024620008000100 */
[----:B------:R2:W1:Y:S02]  /*08e0*/  SYNCS.EXCH.64 URZ, [UR5+0x98], UR6 ;  /* 0x0000980605ff75b2 */ /* 0x0004640008000100 */
[----:B--2---:R-:W-:Y:S01]  /*08f0*/  NOP ;  /* 0x0000000000007918 */ /* 0x004fe20000000000 */
.L_x_11:
[----:B------:R-:W2:Y:S01]  /*0900*/  SHFL.IDX PT, R2, R169, RZ, 0x1f ;  /* 0x00001fffa9027589 */ /* 0x000ea200000e0000 */
[----:B------:R-:W-:Y:S01]  /*0910*/  NOP ;  /* 0x0000000000007918 */ /* 0x000fe20000000000 */
[----:B--2---:R-:W-:-:S13]  /*0920*/  ISETP.NE.AND P0, PT, R2, 0x4, PT ;  /* 0x000000040200780c */ /* 0x004fda0003f05270 */
[----:B------:R-:W-:Y:S05]  /*0930*/  @P0 BRA `(.L_x_12) ;  /* 0x00000000004c0947 */ /* 0x000fea0003800000 */
[----:B-1----:R-:W1:Y:S01]  /*0940*/  S2UR UR5, SR_CgaCtaId ;  /* 0x00000000000579c3 */ /* 0x002e620000008800 */
[----:B------:R-:W-:Y:S01]  /*0950*/  UMOV UR7, 0x100 ;  /* 0x0000010000077882 */ /* 0x000fe20000000000 */
[----:B------:R-:W-:Y:S01]  /*0960*/  UMOV UR6, 0x400 ;  /* 0x0000040000067882 */ /* 0x000fe20000000000 */
[----:B------:R-:W-:Y:S01]  /*0970*/  USEL UR7, UR7, 0xe0, UP2 ;  /* 0x000000e007077887 */ /* 0x000fe20009000000 */
[----:B------:R-:W-:Y:S01]  /*0980*/  UMOV UR4, 0x1 ;  /* 0x0000000100047882 */ /* 0x000fe20000000000 */
[----:B------:R-:W-:Y:S01]  /*0990*/  ELECT P0, URZ, PT ;  /* 0x0000000000ff782f */ /* 0x000fe20003800000 */
[----:B------:R-:W-:-:S04]  /*09a0*/  UIADD3 UR10, UPT, UPT, -UR4, 0x100000, URZ ;  /* 0x00100000040a7890 */ /* 0x000fc8000fffe1ff */
[----:B------:R-:W-:Y:S02]  /*09b0*/  USHF.L.U32 UR11, UR10, 0xb, URZ ;  /* 0x0000000b0a0b7899 */ /* 0x000fe400080006ff */
[----:B------:R-:W-:Y:S02]  /*09c0*/  USHF.L.U32 UR10, UR10, 0x1, URZ ;  /* 0x000000010a0a7899 */ /* 0x000fe400080006ff */
[----:B-1----:R-:W-:Y:S02]  /*09d0*/  ULEA UR5, UR5, UR6, 0x18 ;  /* 0x0000000605057291 */ /* 0x002fe4000f8ec0ff */
[----:B------:R-:W-:-:S04]  /*09e0*/  UIADD3 UR6, UPT, UPT, -UR7, 0x100000, URZ ;  /* 0x0010000007067890 */ /* 0x000fc8000fffe1ff */
[----:B------:R-:W-:Y:S02]  /*09f0*/  USHF.L.U32 UR7, UR6, 0xb, URZ ;  /* 0x0000000b06077899 */ /* 0x000fe400080006ff */
[----:B------:R-:W-:Y:S01]  /*0a00*/  USHF.L.U32 UR6, UR6, 0x1, URZ ;  /* 0x0000000106067899 */ /* 0x000fe200080006ff */
[----:B------:R-:W1:Y:S03]  /*0a10*/  FENCE.VIEW.ASYNC.S ;  /* 0x00000000000073c6 */ /* 0x000e660000000000 */
[----:B-1----:R2:W1:Y:S08]  /*0a20*/  SYNCS.EXCH.64 URZ, [UR5+0xa0], UR10 ;  /* 0x0000a00a05ff75b2 */ /* 0x0024700008000100 */
[----:B------:R2:W1:Y:S01]  /*0a30*/  SYNCS.EXCH.64 URZ, [UR5+0xb0], UR6 ;  /* 0x0000b00605ff75b2 */ /* 0x0004620008000100 */
[----:B------:R2:W1:Y:S01]  /*0a40*/  SYNCS.EXCH.64 URZ, [UR5+0xa8], UR10 ;  /* 0x0000a80a05ff75b2 */ /* 0x0004620008000100 */
[----:B------:R2:W1:Y:S02]  /*0a50*/  SYNCS.EXCH.64 URZ, [UR5+0xb8], UR6 ;  /* 0x0000b80605ff75b2 */ /* 0x0004640008000100 */
[----:B--2---:R-:W-:Y:S01]  /*0a60*/  NOP ;  /* 0x0000000000007918 */ /* 0x004fe20000000000 */
.L_x_12:
        /* <DEDUP_REMOVED lines=18> */
[----:B------:R2:W1:Y:S01]  /*0b90*/  SYNCS.EXCH.64 URZ, [UR6+0xe0], UR4 ;  /* 0x0000e00406ff75b2 */ /* 0x0004620008000100 */
[----:B------:R2:W1:Y:S01]  /*0ba0*/  SYNCS.EXCH.64 URZ, [UR6+0xc8], UR10 ;  /* 0x0000c80a06ff75b2 */ /* 0x0004620008000100 */
[----:B------:R2:W1:Y:S01]  /*0bb0*/  SYNCS.EXCH.64 URZ, [UR6+0xe8], UR4 ;  /* 0x0000e80406ff75b2 */ /* 0x0004620008000100 */
[----:B------:R2:W1:Y:S01]  /*0bc0*/  SYNCS.EXCH.64 URZ, [UR6+0xd0], UR10 ;  /* 0x0000d00a06ff75b2 */ /* 0x0004620008000100 */
[----:B------:R2:W1:Y:S01]  /*0bd0*/  SYNCS.EXCH.64 URZ, [UR6+0xf0], UR4 ;  /* 0x0000f00406ff75b2 */ /* 0x0004620008000100 */
[----:B------:R2:W1:Y:S01]  /*0be0*/  SYNCS.EXCH.64 URZ, [UR6+0xd8], UR10 ;  /* 0x0000d80a06ff75b2 */ /* 0x0004620008000100 */
[----:B------:R2:W1:Y:S02]  /*0bf0*/  SYNCS.EXCH.64 URZ, [UR6+0xf8], UR4 ;  /* 0x0000f80406ff75b2 */ /* 0x0004640008000100 */
[----:B--2---:R-:W-:Y:S01]  /*0c00*/  NOP ;  /* 0x0000000000007918 */ /* 0x004fe20000000000 */
.L_x_13:
        /* <DEDUP_REMOVED lines=14> */
[----:B------:R2:W1:Y:S01]  /*0cf0*/  SYNCS.EXCH.64 URZ, [UR5+0x110], UR6 ;  /* 0x0001100605ff75b2 */ /* 0x0004620008000100 */
[----:B------:R2:W1:Y:S01]  /*0d00*/  SYNCS.EXCH.64 URZ, [UR5+0x108], UR6 ;  /* 0x0001080605ff75b2 */ /* 0x0004620008000100 */
[----:B------:R2:W1:Y:S02]  /*0d10*/  SYNCS.EXCH.64 URZ, [UR5+0x118], UR6 ;  /* 0x0001180605ff75b2 */ /* 0x0004640008000100 */
[----:B--2---:R-:W-:Y:S01]  /*0d20*/  NOP ;  /* 0x0000000000007918 */ /* 0x004fe20000000000 */
.L_x_14:
[----:B-1----:R-:W1:Y:S01]  /*0d30*/  S2UR UR5, SR_CTAID.X ;  /* 0x00000000000579c3 */ /* 0x002e620000002500 */
[----:B------:R-:W-:-:S05]  /*0d40*/  CS2R.32 R165, SR_CgaSize ;  /* 0x0000000000a57805 */ /* 0x000fca0000008a00 */
[----:B------:R-:W-:-:S05]  /*0d50*/  IMAD R165, R165, -0xa0, RZ ;  /* 0xffffff60a5a57824 */ /* 0x000fca00078e02ff */
[----:B------:R-:W-:-:S14]  /*0d60*/  R2UR UR7, R165 ;  /* 0x00000000a50772ca */ /* 0x000fdc00000e0000 */
[----:B------:R-:W2:Y:S01]  /*0d70*/  LDCU UR7, c[0x0][UR7+0x2b0] ;  /* 0x00005600070777ac */ /* 0x000ea20008000800 */
[----:B------:R-:W-:Y:S01]  /*0d80*/  NOP ;  /* 0x0000000000007918 */ /* 0x000fe20000000000 */
[----:B------:R-:W-:-:S05]  /*0d90*/  CS2R.32 R165, SR_CgaSize ;  /* 0x0000000000a57805 */ /* 0x000fca0000008a00 */
[----:B------:R-:W-:-:S05]  /*0da0*/  IMAD R165, R165, -0xa0, RZ ;  /* 0xffffff60a5a57824 */ /* 0x000fca00078e02ff */
[----:B------:R-:W-:-:S14]  /*0db0*/  R2UR UR6, R165 ;  /* 0x00000000a50672ca */ /* 0x000fdc00000e0000 */
[----:B------:R-:W3:Y:S01]  /*0dc0*/  LDCU UR6, c[0x0][UR6+0x2b4] ;  /* 0x00005680060677ac */ /* 0x000ee20008000800 */
[----:B------:R-:W4:Y:S08]  /*0dd0*/  S2UR UR4, SR_CTAID.Y ;  /* 0x00000000000479c3 */ /* 0x000f300000002600 */
[----:B------:R-:W3:Y:S01]  /*0de0*/  LDC R9, c[0x0][0xb24] ;  /* 0x0002c900ff097b82 */ /* 0x000ee20000000800 */
[----:B-1----:R-:W-:-:S02]  /*0df0*/  I2FP.F32.U32 R5, UR5 ;  /* 0x0000000500057c45 */ /* 0x002fc40008201000 */
[----:B------:R-:W-:-:S05]  /*0e00*/  CS2R.32 R3, SR_CgaSize ;  /* 0x0000000000037805 */ /* 0x000fca0000008a00 */
[----:B------:R-:W-:-:S06]  /*0e10*/  IMAD R3, R3, -0xa0, RZ ;  /* 0xffffff6003037824 */ /* 0x000fcc00078e02ff */
[----:B------:R-:W1:Y:S01]  /*0e20*/  LDC R3, c[0x0][R3+0x2a0] ;  /* 0x0000a80003037b82 */ /* 0x000e620000000800 */
[----:B------:R-:W-:Y:S01]  /*0e30*/  MOV R165, UR5 ;  /* 0x0000000500a57c02 */ /* 0x000fe20008000f00 */
[----:B--2---:R-:W-:Y:S01]  /*0e40*/  FMUL R5, R5, UR7 ;  /* 0x0000000705057c20 */ /* 0x004fe20008400000 */
[----:B----4-:R-:W-:Y:S02]  /*0e50*/  I2FP.F32.U32 R4, UR4 ;  /* 0x0000000400047c45 */ /* 0x010fe40008201000 */
[----:B------:R-:W-:-:S05]  /*0e60*/  CS2R.32 R2, SR_CgaSize ;  /* 0x0000000000027805 */ /* 0x000fca0000008a00 */
[----:B------:R-:W-:-:S06]  /*0e70*/  IMAD R2, R2, -0xa0, RZ ;  /* 0xffffff6002027824 */ /* 0x000fcc00078e02ff */
[----:B------:R-:W2:Y:S01]  /*0e80*/  LDC R2, c[0x0][R2+0x2a4] ;  /* 0x0000a90002027b82 */ /* 0x000ea20000000800 */
[----:B------:R-:W4:Y:S01]  /*0e90*/  F2I.U32.TRUNC.NTZ R154, R5 ;  /* 0x00000005009a7305 */ /* 0x000f22000020f000 */
[----:B------:R-:W-:Y:S01]  /*0ea0*/  MOV R155, UR4 ;  /* 0x00000004009b7c02 */ /* 0x000fe20008000f00 */
[----:B---3--:R-:W-:-:S05]  /*0eb0*/  FMUL R4, R4, UR6 ;  /* 0x0000000604047c20 */ /* 0x008fca0008400000 */
[----:B------:R-:W-:Y:S01]  /*0ec0*/  BAR.SYNC.DEFER_BLOCKING 0x0 ;  /* 0x0000000000007b1d */ /* 0x000fe20000010000 */
[----:B------:R-:W-:-:S05]  /*0ed0*/  ISETP.GE.AND P0, PT, R9, 0x1, PT ;  /* 0x000000010900780c */ /* 0x000fca0003f06270 */
[----:B------:R-:W3:Y:S02]  /*0ee0*/  F2I.U32.TRUNC.NTZ R143, R4 ;  /* 0x00000004008f7305 */ /* 0x000ee4000020f000 */
[----:B------:R-:W2:Y:S01]  /*0ef0*/  S2UR UR36, SR_CTAID.Z ;  /* 0x00000000002479c3 */ /* 0x000ea20000002700 */
[----:B----4-:R-:W-:-:S05]  /*0f00*/  IADD3 R154, PT, PT, -R154, RZ, RZ ;  /* 0x000000ff9a9a7210 */ /* 0x010fca0007ffe1ff */
[----:B-1----:R-:W-:Y:S01]  /*0f10*/  IMAD R154, R3, R154, UR5 ;  /* 0x00000005039a7e24 */ /* 0x002fe2000f8e029a */
[----:B---3--:R-:W-:-:S05]  /*0f20*/  IADD3 R143, PT, PT, -R143, RZ, RZ ;  /* 0x000000ff8f8f7210 */ /* 0x008fca0007ffe1ff */
[----:B--2---:R-:W-:Y:S01]  /*0f30*/  IMAD R143, R2, R143, UR4 ;  /* 0x00000004028f7e24 */ /* 0x004fe2000f8e028f */
[----:B------:R-:W-:Y:S06]  /*0f40*/  @!P0 BRA `(.L_x_15) ;  /* 0x0000000000b88947 */ /* 0x000fec0003800000 */
[----:B------:R-:W1:Y:S01]  /*0f50*/  LDC.64 R4, c[0x0][0xb18] ;  /* 0x0002c600ff047b82 */ /* 0x000e620000000a00 */
[----:B------:R-:W-:-:S07]  /*0f60*/  ISETP.NE.AND P0, PT, R9, 0x1, PT ;  /* 0x000000010900780c */ /* 0x000fce0003f05270 */
[----:B------:R-:W2:Y:S08]  /*0f70*/  LDC R10, c[0x0][0xb0c] ;  /* 0x0002c300ff0a7b82 */ /* 0x000eb00000000800 */
[----:B------:R-:W3:Y:S08]  /*0f80*/  LDC R11, c[0x0][0x370] ;  /* 0x0000dc00ff0b7b82 */ /* 0x000ef00000000800 */
[----:B------:R-:W4:Y:S01]  /*0f90*/  LDC R12, c[0x0][0x374] ;  /* 0x0000dd00ff0c7b82 */ /* 0x000f220000000800 */
[----:B-1----:R-:W-:-:S07]  /*0fa0*/  ISETP.NE.AND P1, PT, R4, 0x1, PT ;  /* 0x000000010400780c */ /* 0x002fce0003f25270 */
[----:B------:R-:W3:Y:S01]  /*0fb0*/  LDC.64 R6, c[0x0][0xb10] ;  /* 0x0002c400ff067b82 */ /* 0x000ee20000000a00 */
[----:B--2---:R-:W-:-:S07]  /*0fc0*/  ISETP.NE.AND P2, PT, R10, 0x1, PT ;  /* 0x000000010a00780c */ /* 0x004fce0003f45270 */
[----:B------:R-:W1:Y:S08]  /*0fd0*/  LDC R8, c[0x0][0xb20] ;  /* 0x0002c800ff087b82 */ /* 0x000e700000000800 */
[----:B------:R-:W2:Y:S01]  /*0fe0*/  LDC.64 R2, c[0x0][0xb28] ;  /* 0x0002ca00ff027b82 */ /* 0x000ea20000000a00 */
[----:B----4-:R-:W-:-:S04]  /*0ff0*/  IMAD.HI.U32 R13, R12, R5, RZ ;  /* 0x000000050c0d7227 */ /* 0x010fc800078e00ff */
[----:B------:R-:W-:-:S04]  /*1000*/  IMAD.HI.U32 R5, R155, R5, RZ ;  /* 0x000000059b057227 */ /* 0x000fc800078e00ff */
[----:B---3--:R-:W-:-:S04]  /*1010*/  IMAD.HI.U32 R14, R11, R6, RZ ;  /* 0x000000060b0e7227 */ /* 0x008fc800078e00ff */
[----:B------:R-:W-:Y:S01]  /*1020*/  IMAD.HI.U32 R16, R165, R6, RZ ;  /* 0x00000006a5107227 */ /* 0x000fe200078e00ff */
[-C--:B------:R-:W-:Y:S02]  /*1030*/  @P2 SHF.R.U32.HI R11, RZ, R7.reuse, R14 ;  /* 0x00000007ff0b2219 */ /* 0x080fe4000001160e */
[-C--:B-1----:R-:W-:Y:S02]  /*1040*/  @P1 SHF.R.U32.HI R12, RZ, R8.reuse, R13 ;  /* 0x00000008ff0c1219 */ /* 0x082fe4000001160d */
[----:B------:R-:W-:Y:S02]  /*1050*/  SHF.R.U32.HI R8, RZ, R8, R5 ;  /* 0x00000008ff087219 */ /* 0x000fe40000011605 */
[----:B------:R-:W-:Y:S02]  /*1060*/  SHF.R.U32.HI R16, RZ, R7, R16 ;  /* 0x00000007ff107219 */ /* 0x000fe40000011610 */
[----:B------:R-:W-:Y:S01]  /*1070*/  SEL R5, R155, R8, !P1 ;  /* 0x000000089b057207 */ /* 0x000fe20004800000 */
[----:B--2---:R-:W-:Y:S01]  /*1080*/  IMAD.HI.U32 R14, R12, R2, RZ ;  /* 0x000000020c0e7227 */ /* 0x004fe200078e00ff */
[----:B------:R-:W-:-:S03]  /*1090*/  SEL R7, R165, R16, !P2 ;  /* 0x00000010a5077207 */ /* 0x000fc60005000000 */
[----:B------:R-:W-:Y:S01]  /*10a0*/  IMAD.HI.U32 R6, R11, R2, RZ ;  /* 0x000000020b067227 */ /* 0x000fe200078e00ff */
[----:B------:R-:W-:-:S04]  /*10b0*/  @P0 SHF.R.U32.HI R12, RZ, R3, R14 ;  /* 0x00000003ff0c0219 */ /* 0x000fc8000001160e */
[----:B------:R-:W-:Y:S01]  /*10c0*/  @P0 SHF.R.U32.HI R11, RZ, R3, R6 ;  /* 0x00000003ff0b0219 */ /* 0x000fe20000011606 */
[----:B------:R-:W-:-:S04]  /*10d0*/  IMAD R12, R12, R9, RZ ;  /* 0x000000090c0c7224 */ /* 0x000fc800078e02ff */
[----:B------:R-:W-:Y:S01]  /*10e0*/  IMAD R6, R11, R9, RZ ;  /* 0x000000090b067224 */ /* 0x000fe200078e02ff */
[----:B------:R-:W-:-:S04]  /*10f0*/  ISETP.GE.AND P1, PT, R5, R12, PT ;  /* 0x0000000c0500720c */ /* 0x000fc80003f26270 */
[----:B------:R-:W-:Y:S01]  /*1100*/  ISETP.GE.OR P1, PT, R7, R6, P1 ;  /* 0x000000060700720c */ /* 0x000fe20000f26670 */
[----:B------:R-:W-:-:S05]  /*1110*/  IMAD.HI.U32 R6, R5, R2, RZ ;  /* 0x0000000205067227 */ /* 0x000fca00078e00ff */
[----:B------:R-:W-:-:S04]  /*1120*/  SHF.R.U32.HI R6, RZ, R3, R6 ;  /* 0x00000003ff067219 */ /* 0x000fc80000011606 */
[----:B------:R-:W-:-:S03]  /*1130*/  SEL R6, R5, R6, !P0 ;  /* 0x0000000605067207 */ /* 0x000fc60004000000 */
[----:B------:R-:W-:Y:S01]  /*1140*/  @!P1 IMAD.HI.U32 R8, R7, R2, RZ ;  /* 0x0000000207089227 */ /* 0x000fe200078e00ff */
[----:B------:R-:W-:-:S04]  /*1150*/  IADD3 R2, PT, PT, -R6, RZ, RZ ;  /* 0x000000ff06027210 */ /* 0x000fc80007ffe1ff */
[----:B------:R-:W-:Y:S01]  /*1160*/  @!P1 SHF.R.U32.HI R8, RZ, R3, R8 ;  /* 0x00000003ff089219 */ /* 0x000fe20000011608 */
[----:B------:R-:W-:-:S03]  /*1170*/  IMAD R2, R9, R2, R5 ;  /* 0x0000000209027224 */ /* 0x000fc600078e0205 */
[----:B------:R-:W-:Y:S02]  /*1180*/  @!P1 SEL R3, R7, R8, !P0 ;  /* 0x0000000807039207 */ /* 0x000fe40004000000 */
[----:B------:R-:W-:-:S03]  /*1190*/  IADD3 R8, PT, PT, -R5, RZ, RZ ;  /* 0x000000ff05087210 */ /* 0x000fc60007ffe1ff */
[--C-:B------:R-:W-:Y:S02]  /*11a0*/  @!P1 IMAD.IADD R6, R6, 0x1, -R3.reuse ;  /* 0x0000000106069824 */ /* 0x100fe400078e0a03 */
[----:B------:R-:W-:Y:S01]  /*11b0*/  @!P1 IMAD R3, R2, R11, R3 ;  /* 0x0000000b02039224 */ /* 0x000fe200078e0203 */
[----:B------:R-:W-:Y:S01]  /*11c0*/  IADD3 R2, PT, PT, -R7, RZ, RZ ;  /* 0x000000ff07027210 */ /* 0x000fe20007ffe1ff */
[----:B------:R-:W-:Y:S02]  /*11d0*/  @!P1 IMAD R5, R6, R9, R7 ;  /* 0x0000000906059224 */ /* 0x000fe400078e0207 */
[----:B------:R-:W-:Y:S02]  /*11e0*/  IMAD R8, R4, R8, R155 ;  /* 0x0000000804087224 */ /* 0x000fe400078e029b */
[----:B------:R-:W-:Y:S02]  /*11f0*/  @!P1 IMAD.MOV.U32 R7, RZ, RZ, R3 ;  /* 0x000000ffff079224 */ /* 0x000fe400078e0003 */
[----:B------:R-:W-:-:S02]  /*1200*/  IMAD R2, R10, R2, R165 ;  /* 0x000000020a027224 */ /* 0x000fc400078e02a5 */
[----:B------:R-:W-:Y:S02]  /*1210*/  IMAD R155, R5, R4, R8 ;  /* 0x00000004059b7224 */ /* 0x000fe400078e0208 */
[----:B------:R-:W-:Y:S02]  /*1220*/  IMAD R165, R7, R10, R2 ;  /* 0x0000000a07a57224 */ /* 0x000fe400078e0202 */
.L_x_15:
[----:B------:R-:W1:Y:S01]  /*1230*/  LDCU UR4, c[0x0][0xb30] ;  /* 0x00016600ff0477ac */ /* 0x000e620008000800 */
[----:B------:R-:W2:Y:S08]  /*1240*/  S2UR UR37, SR_CgaCtaId ;  /* 0x00000000002579c3 */ /* 0x000eb00000008800 */
[----:B------:R-:W3:Y:S01]  /*1250*/  LDC R72, c[0x0][0xb24] ;  /* 0x0002c900ff487b82 */ /* 0x000ee20000000800 */
[----:B-1----:R-:W-:-:S09]  /*1260*/  UISETP.NE.AND UP1, UPT, UR4, 0x1, UPT ;  /* 0x000000010400788c */ /* 0x002fd2000bf25270 */
[----:B--2---:R-:W-:Y:S05]  /*1270*/  BRA.U UP1, `(.L_x_16) ;  /* 0x0000000101407547 */ /* 0x004fea000b800000 */
[----:B------:R-:W1:Y:S08]  /*1280*/  LDC.64 R4, c[0x0][0xb10] ;  /* 0x0002c400ff047b82 */ /* 0x000e700000000a00 */
[----:B------:R-:W2:Y:S08]  /*1290*/  LDC.64 R2, c[0x0][0xb18] ;  /* 0x0002c600ff027b82 */ /* 0x000eb00000000a00 */
[----:B------:R-:W4:Y:S08]  /*12a0*/  LDC R6, c[0x0][0xb20] ;  /* 0x0002c800ff067b82 */ /* 0x000f300000000800 */
[----:B------:R-:W3:Y:S01]  /*12b0*/  LDC R8, c[0x0][0xb0c] ;  /* 0x0002c300ff087b82 */ /* 0x000ee20000000800 */
[----:B-1----:R-:W-:-:S05]  /*12c0*/  IMAD.HI.U32 R4, R165, R4, RZ ;  /* 0x00000004a5047227 */ /* 0x002fca00078e00ff */
[----:B------:R-:W-:Y:S01]  /*12d0*/  SHF.R.U32.HI R4, RZ, R5, R4 ;  /* 0x00000005ff047219 */ /* 0x000fe20000011604 */
[----:B--2---:R-:W-:Y:S01]  /*12e0*/  IMAD.HI.U32 R3, R155, R3, RZ ;  /* 0x000000039b037227 */ /* 0x004fe200078e00ff */
[----:B------:R-:W-:-:S04]  /*12f0*/  ISETP.NE.AND P0, PT, R2, 0x1, PT ;  /* 0x000000010200780c */ /* 0x000fc80003f05270 */
[----:B----4-:R-:W-:-:S04]  /*1300*/  SHF.R.U32.HI R6, RZ, R6, R3 ;  /* 0x00000006ff067219 */ /* 0x010fc80000011603 */
[----:B------:R-:W-:Y:S02]  /*1310*/  SEL R3, R155, R6, !P0 ;  /* 0x000000069b037207 */ /* 0x000fe40004000000 */
[----:B---3--:R-:W-:-:S04]  /*1320*/  ISETP.NE.AND P1, PT, R8, 0x1, PT ;  /* 0x000000010800780c */ /* 0x008fc80003f25270 */
[----:B------:R-:W-:-:S05]  /*1330*/  SEL R4, R165, R4, !P1 ;  /* 0x00000004a5047207 */ /* 0x000fca0004800000 */
[----:B------:R-:W-:Y:S02]  /*1340*/  IMAD.IADD R5, R3, 0x1, -R4 ;  /* 0x0000000103057824 */ /* 0x000fe400078e0a04 */
[----:B------:R-:W-:Y:S02]  /*1350*/  IMAD.IADD R3, R4, 0x1, -R3 ;  /* 0x0000000104037824 */ /* 0x000fe400078e0a03 */
[----:B------:R-:W-:Y:S02]  /*1360*/  IMAD R165, R5, R8, R165 ;  /* 0x0000000805a57224 */ /* 0x000fe400078e02a5 */
[----:B------:R-:W-:-:S07]  /*1370*/  IMAD R155, R3, R2, R155 ;  /* 0x00000002039b7224 */ /* 0x000fce00078e029b */
.L_x_16:
[----:B------:R-:W-:Y:S01]  /*1380*/  BAR.SYNC.DEFER_BLOCKING 0x0 ;  /* 0x0000000000007b1d */ /* 0x000fe20000010000 */
[----:B------:R-:W-:Y:S01]  /*1390*/  UISETP.NE.AND UP1, UPT, UR8, 0x2, UPT ;  /* 0x000000020800788c */ /* 0x000fe2000bf25270 */
[----:B------:R-:W-:Y:S02]  /*13a0*/  ISETP.NE.OR P5, PT, R0, 0x2, !P5 ;  /* 0x000000020000780c */ /* 0x000fe40006fa5670 */
[----:B------:R-:W-:-:S06]  /*13b0*/  LOP3.LUT R2, R166, 0x1f, RZ, 0xc0, !PT ;  /* 0x0000001fa6027812 */ /* 0x000fcc00078ec0ff */
[----:B------:R-:W-:Y:S05]  /*13c0*/  BRA.U UP1, `(.L_x_17) ;  /* 0x0000001101ec7547 */ /* 0x000fea000b800000 */
[----:B------:R-:W1:Y:S01]  /*13d0*/  LDCU UR13, c[0x0][0x38c] ;  /* 0x00007180ff0d77ac */ /* 0x000e620008000800 */
[----:B------:R-:W2:Y:S01]  /*13e0*/  LDC R9, c[0x0][0x370] ;  /* 0x0000dc00ff097b82 */ /* 0x000ea20000000800 */
[----:B------:R-:W-:Y:S01]  /*13f0*/  PLOP3.LUT P1, PT, PT, PT, UP2, 0x80, 0x8 ;  /* 0x000000000008781c */ /* 0x000fe20003f2f028 */
[----:B------:R-:W-:Y:S01]  /*1400*/  IMAD.MOV.U32 R15, RZ, RZ, 0x1 ;  /* 0x00000001ff0f7424 */ /* 0x000fe200078e00ff */
[----:B------:R-:W-:Y:S01]  /*1410*/  ISETP.EQ.OR P4, PT, R2, RZ, P5 ;  /* 0x000000ff0200720c */ /* 0x000fe20002f82670 */
[----:B------:R-:W-:Y:S01]  /*1420*/  IMAD.MOV.U32 R14, RZ, RZ, RZ ;  /* 0x000000ffff0e7224 */ /* 0x000fe200078e00ff */
[----:B------:R-:W-:Y:S02]  /*1430*/  PLOP3.LUT P1, PT, P1, PT, PT, 0x8, 0x80 ;  /* 0x000000000080781c */ /* 0x000fe40000f2e170 */
[----:B------:R-:W-:Y:S01]  /*1440*/  CS2R R12, SRZ ;  /* 0x00000000000c7805 */ /* 0x000fe2000001ff00 */
[----:B------:R-:W-:Y:S01]  /*1450*/  IMAD.MOV.U32 R10, RZ, RZ, 0x1 ;  /* 0x00000001ff0a7424 */ /* 0x000fe200078e00ff */
[----:B------:R-:W4:Y:S01]  /*1460*/  LDC R0, c[0x0][0x374] ;  /* 0x0000dd00ff007b82 */ /* 0x000f220000000800 */
[----:B------:R-:W2:Y:S01]  /*1470*/  LDCU.64 UR22, c[0x0][0x348] ;  /* 0x00006900ff1677ac */ /* 0x000ea20008000a00 */
[----:B------:R-:W-:Y:S01]  /*1480*/  UMOV UR6, URZ ;  /* 0x000000ff00067c82 */ /* 0x000fe20008000000 */
[----:B-1----:R-:W-:-:S04]  /*1490*/  UIADD3 UR5, UPT, UPT, UR13, 0x7f, URZ ;  /* 0x0000007f0d057890 */ /* 0x002fc8000fffe0ff */
[----:B------:R-:W-:-:S04]  /*14a0*/  USHF.R.S32.HI UR4, URZ, 0x1f, UR5 ;  /* 0x0000001fff047899 */ /* 0x000fc80008011405 */
[----:B------:R-:W-:-:S04]  /*14b0*/  ULEA.HI UR4, UR4, UR5, URZ, 0x7 ;  /* 0x0000000504047291 */ /* 0x000fc8000f8f38ff */
[----:B------:R-:W-:Y:S02]  /*14c0*/  USHF.R.S32.HI UR15, URZ, 0x7, UR4 ;  /* 0x00000007ff0f7899 */ /* 0x000fe40008011404 */
[----:B------:R-:W-:Y:S02]  /*14d0*/  UIADD3 UR4, UPT, UPT, UR13, -0x1, URZ ;  /* 0xffffffff0d047890 */ /* 0x000fe4000fffe0ff */
[----:B------:R-:W-:Y:S02]  /*14e0*/  UISETP.LT.U32.AND UP0, UPT, UR15, 0x8, UPT ;  /* 0x000000080f00788c */ /* 0x000fe4000bf01070 */
[----:B------:R-:W-:Y:S02]  /*14f0*/  UISETP.GE.U32.AND UP1, UPT, UR4, -0xff, UPT ;  /* 0xffffff010400788c */ /* 0x000fe4000bf26070 */
[----:B------:R-:W-:Y:S02]  /*1500*/  USEL UR14, UR15, 0x8, UP0 ;  /* 0x000000080f0e7887 */ /* 0x000fe40008000000 */
[----:B------:R-:W-:-:S02]  /*1510*/  UIADD3 UR13, UPT, UPT, UR13, 0xfe, URZ ;  /* 0x000000fe0d0d7890 */ /* 0x000fc4000fffe0ff */
[----:B------:R-:W-:Y:S02]  /*1520*/  UIADD3 UR5, UPT, UPT, UR14, -0x1, URZ ;  /* 0xffffffff0e057890 */ /* 0x000fe4000fffe0ff */
[----:B------:R-:W-:-:S03]  /*1530*/  UIADD3 UR7, UPT, UPT, UR15, -UR14, URZ ;  /* 0x8000000e0f077290 */ /* 0x000fc6000fffe0ff */
[----:B------:R-:W-:-:S04]  /*1540*/  @UP1 UIADD3 UR5, UPT, UPT, UR14, URZ, URZ ;  /* 0x000000ff0e051290 */ /* 0x000fc8000fffe0ff */
[----:B--2---:R-:W-:-:S12]  /*1550*/  UIADD3 UR5, UPT, UPT, UR5, 0x1, URZ ;  /* 0x0000000105057890 */ /* 0x004fd8000fffe0ff */
.L_x_35:
[----:B------:R-:W-:Y:S01]  /*1560*/  UISETP.NE.AND UP0, UPT, UR37, URZ, UPT ;  /* 0x000000ff2500728c */ /* 0x000fe2000bf05270 */
[----:B------:R-:W1:Y:S08]  /*1570*/  S2UR UR37, SR_CgaCtaId ;  /* 0x00000000002579c3 */ /* 0x000e700000008800 */
[----:B------:R-:W-:Y:S05]  /*1580*/  BRA.U UP0, `(.L_x_18) ;  /* 0x0000000100347547 */ /* 0x000fea000b800000 */
[----:B------:R-:W2:Y:S01]  /*1590*/  S2R R2, SR_CgaCtaId ;  /* 0x0000000000027919 */ /* 0x000ea20000008800 */
[----:B------:R-:W-:-:S04]  /*15a0*/  MOV R3, 0x400 ;  /* 0x0000040000037802 */ /* 0x000fc80000000f00 */
[----:B--2---:R-:W-:Y:S02]  /*15b0*/  LEA R3, R2, R3, 0x18 ;  /* 0x0000000302037211 */ /* 0x004fe400078ec0ff */
[----:B------:R-:W-:-:S03]  /*15c0*/  SHF.L.U32 R2, R10, 0x1f, RZ ;  /* 0x0000001f0a027819 */ /* 0x000fc600000006ff */
[----:B------:R-:W-:-:S04]  /*15d0*/  IMAD R3, R12, 0x8, R3 ;  /* 0x000000080c037824 */ /* 0x000fc800078e0203 */
[----:B------:R-:W2:Y:S02]  /*15e0*/  SYNCS.PHASECHK.TRANS64.TRYWAIT P0, [R3+URZ+0x110], R2 ;  /* 0x00011002030075a7 */ /* 0x000ea400080011ff */
[----:B--2---:R-:W-:Y:S05]  /*15f0*/  @!P0 BRA `(.L_x_19) ;  /* 0x0000005400788947 */ /* 0x004fea0003800000 */
.L_x_99:
[----:B------:R-:W-:Y:S01]  /*1600*/  VIADD R12, R12, 0x1 ;  /* 0x000000010c0c7836 */ /* 0x000fe20000000000 */
[----:B------:R2:W-:Y:S04]  /*1610*/  SYNCS.ARRIVE.TRANS64.A1T0 RZ, [R3+URZ+0x100], RZ ;  /* 0x000100ff03ff79a7 */ /* 0x0005e800081000ff */
[----:B------:R-:W-:-:S04]  /*1620*/  ISETP.NE.AND P0, PT, R12, 0x2, PT ;  /* 0x000000020c00780c */ /* 0x000fc80003f05270 */
[----:B------:R-:W-:Y:S02]  /*1630*/  SEL R12, R12, RZ, P0 ;  /* 0x000000ff0c0c7207 */ /* 0x000fe40000000000 */
[----:B--2---:R-:W-:-:S04]  /*1640*/  SEL R3, RZ, 0x1, P0 ;  /* 0x00000001ff037807 */ /* 0x004fc80000000000 */
[----:B------:R-:W-:-:S07]  /*1650*/  LOP3.LUT R10, R10, R3, RZ, 0x3c, !PT ;  /* 0x000000030a0a7212 */ /* 0x000fce00078e3cff */
.L_x_18:
[----:B------:R-:W-:Y:S01]  /*1660*/  UMOV UR4, 0x400 ;  /* 0x0000040000047882 */ /* 0x000fe20000000000 */
[----:B------:R-:W-:Y:S01]  /*1670*/  SHF.L.U32 R2, R15, 0x1f, RZ ;  /* 0x0000001f0f027819 */ /* 0x000fe200000006ff */
[----:B-1----:R-:W-:Y:S01]  /*1680*/  ULEA UR4, UR37, UR4, 0x18 ;  /* 0x0000000425047291 */ /* 0x002fe2000f8ec0ff */
[----:B------:R-:W-:Y:S01]  /*1690*/  R2UR UR34, R165 ;  /* 0x00000000a52272ca */ /* 0x000fe200000e0000 */
[----:B------:R-:W-:Y:S01]  /*16a0*/  UISETP.GE.U32.AND UP0, UPT, UR13, 0xff, UPT ;  /* 0x000000ff0d00788c */ /* 0x000fe2000bf06070 */
[----:B------:R-:W-:Y:S01]  /*16b0*/  R2UR UR10, R155 ;  /* 0x000000009b0a72ca */ /* 0x000fe200000e0000 */
[----:B------:R-:W-:Y:S01]  /*16c0*/  ULEA UR8, UR6, UR4, 0x3 ;  /* 0x0000000406087291 */ /* 0x000fe2000f8e18ff */
[----:B------:R-:W-:-:S08]  /*16d0*/  UMOV UR24, URZ ;  /* 0x000000ff00187c82 */ /* 0x000fd00008000000 */
[----:B------:R1:W2:Y:S01]  /*16e0*/  SYNCS.PHASECHK.TRANS64.TRYWAIT P0, [UR8+0x40], R2 ;  /* 0x00004002ff0075a7 */ /* 0x0002a20008001108 */
[----:B------:R-:W-:Y:S02]  /*16f0*/  USHF.L.U32 UR34, UR34, 0x7, URZ ;  /* 0x0000000722227899 */ /* 0x000fe400080006ff */
[----:B------:R-:W-:Y:S01]  /*1700*/  USHF.L.U32 UR10, UR10, 0x6, URZ ;  /* 0x000000060a0a7899 */ /* 0x000fe200080006ff */
[----:B------:R-:W-:Y:S11]  /*1710*/  BRA.U !UP0, `(.L_x_20) ;  /* 0x0000000108a87547 */ /* 0x000ff6000b800000 */
[----:B------:R-:W-:Y:S01]  /*1720*/  UMOV UR16, URZ ;  /* 0x000000ff00107c82 */ /* 0x000fe20008000000 */
[----:B------:R-:W-:-:S05]  /*1730*/  UMOV UR17, UR6 ;  /* 0x0000000600117c82 */ /* 0x000fca0008000000 */
.L_x_25:
[----:B-1----:R-:W-:Y:S01]  /*1740*/  ULEA UR33, UR17, UR4, 0x3 ;  /* 0x0000000411217291 */ /* 0x002fe2000f8e18ff */
[----:B--2---:R-:W-:Y:S01]  /*1750*/  @!P5 MOV R3, 0x6000 ;  /* 0x000060000003d802 */ /* 0x004fe20000000f00 */
[----:B--2---:R-:W-:Y:S10]  /*1760*/  @P0 BRA `(.L_x_21) ;  /* 0x00000000000c0947 */ /* 0x004ff40003800000 */
[----:B------:R-:W-:-:S04]  /*1770*/  SHF.L.U32 R5, R15, 0x1f, RZ ;  /* 0x0000001f0f057819 */ /* 0x000fc800000006ff */
[----:B------:R-:W2:Y:S02]  /*1780*/  SYNCS.PHASECHK.TRANS64.TRYWAIT P0, [UR33+0x40], R5 ;  /* 0x00004005ff0075a7 */ /* 0x000ea40008001121 */
[----:B--2---:R-:W-:Y:S05]  /*1790*/  @!P0 BRA `(.L_x_22) ;  /* 0x0000005400248947 */ /* 0x004fea0003800000 */
.L_x_21:
[----:B------:R2:W-:Y:S01]  /*17a0*/  @!P5 SYNCS.ARRIVE.TRANS64 RZ, [UR33], R3 ;  /* 0x00000003ffffd9a7 */ /* 0x0005e20008000021 */
[----:B------:R-:W-:Y:S04]  /*17b0*/  BSSY.RECONVERGENT B0, `(.L_x_23) ;  /* 0x0000003000007945 */ /* 0x000fe80003800200 */
[----:B------:R-:W-:Y:S05]  /*17c0*/  @P4 BRA `(.L_x_24) ;  /* 0x0000000000044947 */ /* 0x000fea0003800000 */
[----:B------:R-:W-:Y:S05]  /*17d0*/  BPT.TRAP 0x1 ;  /* 0x000000040000795c */ /* 0x000fea0000300000 */
.L_x_24:
[----:B------:R-:W-:Y:S05]  /*17e0*/  BSYNC.RECONVERGENT B0 ;  /* 0x0000000000007941 */ /* 0x000fea0003800200 */
.L_x_23:
[----:B------:R-:W-:Y:S02]  /*17f0*/  UIADD3 UR6, UPT, UPT, UR17, 0x1, URZ ;  /* 0x0000000111067890 */ /* 0x000fe4000fffe0ff */
[----:B------:R-:W-:Y:S02]  /*1800*/  ULEA UR32, UR17, UR4, 0xe ;  /* 0x0000000411207291 */ /* 0x000fe4000f8e70ff */
[----:B------:R-:W-:Y:S02]  /*1810*/  UISETP.NE.AND UP0, UPT, UR6, 0x8, UPT ;  /* 0x000000080600788c */ /* 0x000fe4000bf05270 */
[----:B------:R-:W-:Y:S02]  /*1820*/  UIADD3 UR26, UP1, UPT, UR22, 0x80, URZ ;  /* 0x00000080161a7890 */ /* 0x000fe4000ff3e0ff */
[----:B------:R-:W-:Y:S02]  /*1830*/  USEL UR9, URZ, 0x1, UP0 ;  /* 0x00000001ff097887 */ /* 0x000fe40008000000 */
[----:B------:R-:W-:-:S02]  /*1840*/  USEL UR6, UR6, URZ, UP0 ;  /* 0x000000ff06067287 */ /* 0x000fc40008000000 */
[----:B------:R-:W-:Y:S02]  /*1850*/  UIADD3 UR20, UP0, UPT, UR22, 0x180, URZ ;  /* 0x0000018016147890 */ /* 0x000fe4000ff1e0ff */
[----:B------:R-:W-:Y:S01]  /*1860*/  ULEA UR8, UR6, UR4, 0x3 ;  /* 0x0000000406087291 */ /* 0x000fe2000f8e18ff */
[----:B------:R-:W-:Y:S01]  /*1870*/  LOP3.LUT R15, R15, UR9, RZ, 0x3c, !PT ;  /* 0x000000090f0f7c12 */ /* 0x000fe2000f8e3cff */
[----:B------:R-:W-:Y:S02]  /*1880*/  USHF.L.U32 UR35, UR16, 0x7, URZ ;  /* 0x0000000710237899 */ /* 0x000fe400080006ff */
[----:B------:R-:W-:Y:S01]  /*1890*/  UIADD3.X UR27, UPT, UPT, URZ, UR23, URZ, UP1, !UPT ;  /* 0x00000017ff1b7290 */ /* 0x000fe20008ffe4ff */
[----:B-1----:R-:W-:Y:S01]  /*18a0*/  SHF.L.U32 R2, R15, 0x1f, RZ ;  /* 0x0000001f0f027819 */ /* 0x002fe200000006ff */
[----:B------:R-:W-:Y:S02]  /*18b0*/  UIADD3 UR32, UPT, UPT, UR32, 0x4400, URZ ;  /* 0x0000440020207890 */ /* 0x000fe4000fffe0ff */
[----:B------:R-:W-:Y:S01]  /*18c0*/  UIADD3.X UR21, UPT, UPT, URZ, UR23, URZ, UP0, !UPT ;  /* 0x00000017ff157290 */ /* 0x000fe200087fe4ff */
[----:B------:R1:W1:Y:S01]  /*18d0*/  SYNCS.PHASECHK.TRANS64.TRYWAIT P0, [UR8+0x40], R2 ;  /* 0x00004002ff0075a7 */ /* 0x0002620008001108 */
[----:B------:R-:W-:Y:S01]  /*18e0*/  ULEA UR8, UR17, UR4, 0xd ;  /* 0x0000000411087291 */ /* 0x000fe2000f8e68ff */
[----:B------:R-:W-:Y:S01]  /*18f0*/  UMOV UR18, 0x0 ;  /* 0x0000000000127882 */ /* 0x000fe20000000000 */
[----:B------:R-:W-:-:S02]  /*1900*/  UMOV UR19, 0x10000000 ;  /* 0x1000000000137882 */ /* 0x000fc40000000000 */
[----:B------:R-:W-:Y:S01]  /*1910*/  UIADD3 UR8, UPT, UPT, UR8, 0x24400, URZ ;  /* 0x0002440008087890 */ /* 0x000fe2000fffe0ff */
[----:B------:R1:W-:Y:S01]  /*1920*/  UTMALDG.3D [UR32], [UR26], desc[UR18] ;  /* 0x000012201a0075b4 */ /* 0x0003e20008011000 */
[----:B------:R-:W-:Y:S01]  /*1930*/  UMOV UR12, UR36 ;  /* 0x00000024000c7c82 */ /* 0x000fe20008000000 */
[----:B------:R-:W-:Y:S01]  /*1940*/  UMOV UR9, UR33 ;  /* 0x0000002100097c82 */ /* 0x000fe20008000000 */
[----:B------:R-:W-:Y:S01]  /*1950*/  UMOV UR11, UR35 ;  /* 0x00000023000b7c82 */ /* 0x000fe20008000000 */
[----:B------:R-:W-:Y:S01]  /*1960*/  UIADD3 UR16, UPT, UPT, UR16, 0x1, URZ ;  /* 0x0000000110107890 */ /* 0x000fe2000fffe0ff */
[----:B------:R-:W-:Y:S01]  /*1970*/  UMOV UR24, UR5 ;  /* 0x0000000500187c82 */ /* 0x000fe20008000000 */
[----:B------:R-:W-:Y:S02]  /*1980*/  UMOV UR17, UR6 ;  /* 0x0000000600117c82 */ /* 0x000fe40008000000 */
[----:B------:R1:W-:Y:S01]  /*1990*/  UTMALDG.3D [UR8], [UR20], desc[UR18] ;  /* 0x00001208140075b4 */ /* 0x0003e20008011000 */
[----:B------:R-:W-:-:S09]  /*19a0*/  UISETP.NE.AND UP0, UPT, UR16, UR5, UPT ;  /* 0x000000051000728c */ /* 0x000fd2000bf05270 */
[----:B------:R-:W-:Y:S05]  /*19b0*/  BRA.U UP0, `(.L_x_25) ;  /* 0xfffffffd00607547 */ /* 0x000fea000b83ffff */
.L_x_20:
[----:B-1----:R-:W-:Y:S01]  /*19c0*/  ULEA UR8, UR6, UR4, 0x3 ;  /* 0x0000000406087291 */ /* 0x002fe2000f8e18ff */
[----:B------:R-:W-:Y:S01]  /*19d0*/  SHF.L.U32 R2, R15, 0x1f, RZ ;  /* 0x0000001f0f027819 */ /* 0x000fe200000006ff */
[----:B------:R-:W-:Y:S01]  /*19e0*/  @!P1 SYNCS.ARRIVE.TRANS64.A1T0 RZ, [UR4+0x98], RZ ;  /* 0x000098ffffff99a7 */ /* 0x000fe20008100004 */
[----:B------:R-:W-:-:S06]  /*19f0*/  UISETP.GT.AND UP0, UPT, UR15, UR14, UPT ;  /* 0x0000000e0f00728c */ /* 0x000fcc000bf04270 */
[----:B--2---:R1:W2:Y:S03]  /*1a00*/  SYNCS.PHASECHK.TRANS64.TRYWAIT P0, [UR8+0x40], R2 ;  /* 0x00004002ff0075a7 */ /* 0x0042a60008001108 */
[----:B------:R-:W-:Y:S05]  /*1a10*/  BRA.U !UP0, `(.L_x_26) ;  /* 0x0000000108ac7547 */ /* 0x000fea000b800000 */
[----:B------:R-:W-:Y:S01]  /*1a20*/  UIADD3 UR21, UPT, UPT, UR7, UR24, URZ ;  /* 0x0000001807157290 */ /* 0x000fe2000fffe0ff */
[----:B------:R-:W-:-:S11]  /*1a30*/  UMOV UR25, UR6 ;  /* 0x0000000600197c82 */ /* 0x000fd60008000000 */
.L_x_31:
[----:B-1----:R-:W-:Y:S01]  /*1a40*/  ULEA UR17, UR25, UR4, 0x3 ;  /* 0x0000000419117291 */ /* 0x002fe2000f8e18ff */
[----:B--2---:R-:W-:Y:S01]  /*1a50*/  @!P5 MOV R3, 0x6000 ;  /* 0x000060000003d802 */ /* 0x004fe20000000f00 */
[----:B--2---:R-:W-:Y:S10]  /*1a60*/  @P0 BRA `(.L_x_27) ;  /* 0x00000000000c0947 */ /* 0x004ff40003800000 */
[----:B------:R-:W-:-:S04]  /*1a70*/  SHF.L.U32 R5, R15, 0x1f, RZ ;  /* 0x0000001f0f057819 */ /* 0x000fc800000006ff */
[----:B------:R-:W2:Y:S02]  /*1a80*/  SYNCS.PHASECHK.TRANS64.TRYWAIT P0, [UR17+0x40], R5 ;  /* 0x00004005ff0075a7 */ /* 0x000ea40008001111 */
[----:B--2---:R-:W-:Y:S05]  /*1a90*/  @!P0 BRA `(.L_x_28) ;  /* 0x00000050007c8947 */ /* 0x004fea0003800000 */
.L_x_27:
[----:B------:R2:W-:Y:S01]  /*1aa0*/  @!P5 SYNCS.ARRIVE.TRANS64 RZ, [UR17], R3 ;  /* 0x00000003ffffd9a7 */ /* 0x0005e20008000011 */
[----:B------:R-:W-:Y:S04]  /*1ab0*/  BSSY.RECONVERGENT B0, `(.L_x_29) ;  /* 0x0000003000007945 */ /* 0x000fe80003800200 */
[----:B------:R-:W-:Y:S05]  /*1ac0*/  @P4 BRA `(.L_x_30) ;  /* 0x0000000000044947 */ /* 0x000fea0003800000 */
[----:B------:R-:W-:Y:S05]  /*1ad0*/  BPT.TRAP 0x1 ;  /* 0x000000040000795c */ /* 0x000fea0000300000 */
.L_x_30:
[----:B------:R-:W-:Y:S05]  /*1ae0*/  BSYNC.RECONVERGENT B0 ;  /* 0x0000000000007941 */ /* 0x000fea0003800200 */
.L_x_29:
        /* <DEDUP_REMOVED lines=10> */
[----:B------:R-:W-:Y:S01]  /*1b90*/  UIADD3 UR16, UPT, UPT, UR16, 0x4400, URZ ;  /* 0x0000440010107890 */ /* 0x000fe2000fffe0ff */
[----:B-1----:R-:W-:Y:S01]  /*1ba0*/  SHF.L.U32 R2, R15, 0x1f, RZ ;  /* 0x0000001f0f027819 */ /* 0x002fe200000006ff */
[----:B------:R-:W-:Y:S02]  /*1bb0*/  UIADD3.X UR31, UPT, UPT, URZ, UR23, URZ, UP1, !UPT ;  /* 0x00000017ff1f7290 */ /* 0x000fe40008ffe4ff */
[----:B------:R-:W-:Y:S01]  /*1bc0*/  UIADD3.X UR29, UPT, UPT, URZ, UR23, URZ, UP0, !UPT ;  /* 0x00000017ff1d7290 */ /* 0x000fe200087fe4ff */
[----:B------:R1:W1:Y:S01]  /*1bd0*/  SYNCS.PHASECHK.TRANS64.TRYWAIT P0, [UR8+0x40], R2 ;  /* 0x00004002ff0075a7 */ /* 0x0002620008001108 */
[----:B------:R-:W-:Y:S01]  /*1be0*/  ULEA UR8, UR25, UR4, 0xd ;  /* 0x0000000419087291 */ /* 0x000fe2000f8e68ff */
[----:B------:R-:W-:Y:S01]  /*1bf0*/  UMOV UR26, 0x0 ;  /* 0x00000000001a7882 */ /* 0x000fe20000000000 */
[----:B------:R-:W-:-:S02]  /*1c00*/  UMOV UR27, 0x10000000 ;  /* 0x10000000001b7882 */ /* 0x000fc40000000000 */
[----:B------:R-:W-:Y:S01]  /*1c10*/  UIADD3 UR8, UPT, UPT, UR8, 0x24400, URZ ;  /* 0x0002440008087890 */ /* 0x000fe2000fffe0ff */
[----:B------:R-:W-:Y:S01]  /*1c20*/  UMOV UR18, UR34 ;  /* 0x0000002200127c82 */ /* 0x000fe20008000000 */
[----:B------:R-:W-:Y:S01]  /*1c30*/  UMOV UR20, UR36 ;  /* 0x0000002400147c82 */ /* 0x000fe20008000000 */
[----:B------:R-:W-:Y:S01]  /*1c40*/  UMOV UR12, UR36 ;  /* 0x00000024000c7c82 */ /* 0x000fe20008000000 */
[----:B------:R-:W-:Y:S01]  /*1c50*/  UMOV UR9, UR17 ;  /* 0x0000001100097c82 */ /* 0x000fe20008000000 */
[----:B------:R-:W-:Y:S01]  /*1c60*/  UMOV UR11, UR19 ;  /* 0x00000013000b7c82 */ /* 0x000fe20008000000 */
[----:B------:R1:W-:Y:S01]  /*1c70*/  UTMALDG.3D [UR16], [UR30], desc[UR26] ;  /* 0x00001a101e0075b4 */ /* 0x0003e20008011000 */
[----:B------:R-:W-:Y:S01]  /*1c80*/  UIADD3 UR24, UPT, UPT, UR24, 0x1, URZ ;  /* 0x0000000118187890 */ /* 0x000fe2000fffe0ff */
[----:B------:R-:W-:-:S03]  /*1c90*/  UMOV UR25, UR6 ;  /* 0x0000000600197c82 */ /* 0x000fc60008000000 */
[----:B------:R-:W-:Y:S01]  /*1ca0*/  UISETP.NE.AND UP0, UPT, UR24, UR21, UPT ;  /* 0x000000151800728c */ /* 0x000fe2000bf05270 */
[----:B------:R1:W-:Y:S08]  /*1cb0*/  UTMALDG.3D [UR8], [UR28], desc[UR26] ;  /* 0x00001a081c0075b4 */ /* 0x0003f00008011000 */
[----:B------:R-:W-:Y:S05]  /*1cc0*/  BRA.U UP0, `(.L_x_31) ;  /* 0xfffffffd005c7547 */ /* 0x000fea000b83ffff */
.L_x_26:
[C---:B-1----:R-:W-:Y:S01]  /*1cd0*/  LEA R2, R14.reuse, UR4, 0x3 ;  /* 0x000000040e027c11 */ /* 0x042fe2000f8e18ff */
[----:B------:R-:W-:Y:S01]  /*1ce0*/  NOP ;  /* 0x0000000000007918 */ /* 0x000fe20000000000 */
[----:B--2---:R-:W-:Y:S02]  /*1cf0*/  SHF.L.U32 R3, R13, 0x1f, RZ ;  /* 0x0000001f0d037819 */ /* 0x004fe400000006ff */
[----:B------:R-:W-:Y:S02]  /*1d00*/  LEA R4, R14, UR4, 0x4 ;  /* 0x000000040e047c11 */ /* 0x000fe4000f8e20ff */
[----:B------:R-:W1:Y:S02]  /*1d10*/  SYNCS.PHASECHK.TRANS64.TRYWAIT P0, [R2+URZ+0xa0], R3 ;  /* 0x0000a003020075a7 */ /* 0x000e6400080011ff */
[----:B-1----:R-:W-:Y:S05]  /*1d20*/  @!P0 BRA `(.L_x_32) ;  /* 0x0000004c00f08947 */ /* 0x002fea0003800000 */
.L_x_102:
[----:B------:R-:W2:Y:S01]  /*1d30*/  LDS.128 R4, [R4+0x130] ;  /* 0x0001300004047984 */ /* 0x000ea20000000c00 */
[----:B---3--:R-:W-:Y:S01]  /*1d40*/  ISETP.GE.AND P0, PT, R72, 0x1, PT ;  /* 0x000000014800780c */ /* 0x008fe20003f06270 */
[----:B-1----:R-:W-:Y:S01]  /*1d50*/  VIADD R2, R2, 0xb0 ;  /* 0x000000b002027836 */ /* 0x002fe20000000000 */
[----:B------:R-:W-:Y:S01]  /*1d60*/  @!PT LDS RZ, [RZ] ;  /* 0x00000000fffff984 */ /* 0x000fe20000000800 */
[----:B------:R-:W-:Y:S01]  /*1d70*/  @!PT LDS RZ, [RZ] ;  /* 0x00000000fffff984 */ /* 0x000fe20000000800 */
[----:B------:R-:W-:Y:S01]  /*1d80*/  @!PT LDS RZ, [RZ] ;  /* 0x00000000fffff984 */ /* 0x000fe20000000800 */
[----:B------:R-:W-:Y:S01]  /*1d90*/  @!PT LDS RZ, [RZ] ;  /* 0x00000000fffff984 */ /* 0x000fe20000000800 */
[----:B------:R1:W-:Y:S06]  /*1da0*/  MEMBAR.ALL.CTA ;  /* 0x0000000000007992 */ /* 0x0003ec0000008000 */
[----:B-1----:R-:W1:Y:S01]  /*1db0*/  FENCE.VIEW.ASYNC.S ;  /* 0x00000000000073c6 */ /* 0x002e620000000000 */
[----:B------:R-:W-:-:S04]  /*1dc0*/  PRMT R2, RZ, 0x654, R2 ;  /* 0x00000654ff027816 */ /* 0x000fc80000000002 */
[----:B-1----:R1:W-:Y:S01]  /*1dd0*/  SYNCS.ARRIVE.TRANS64.RED.A1T0 RZ, [R2+URZ], RZ ;  /* 0x000000ff02ff79a7 */ /* 0x0023e200081004ff */
[----:B--2---:R-:W-:-:S13]  /*1de0*/  LOP3.LUT P2, RZ, R6, 0x1, RZ, 0xc0, !PT ;  /* 0x0000000106ff7812 */ /* 0x004fda000784c0ff */
[----:B------:R-:W-:Y:S01]  /*1df0*/  @P2 SHF.R.U32.HI R3, RZ, 0x10, R5 ;  /* 0x00000010ff032819 */ /* 0x000fe20000011605 */
[----:B------:R-:W-:Y:S01]  /*1e00*/  VOTEU.ANY UP0, P2 ;  /* 0x0000000000ff7886 */ /* 0x000fe20001000100 */
[----:B------:R-:W-:Y:S02]  /*1e10*/  @P2 MOV R11, R4 ;  /* 0x00000004000b2202 */ /* 0x000fe40000000f00 */
[----:B------:R-:W-:Y:S02]  /*1e20*/  @P2 R2UR.BROADCAST UR8, R3 ;  /* 0x00000000030822ca */ /* 0x000fe400008e0000 */
[----:B------:R-:W-:-:S11]  /*1e30*/  @P2 LOP3.LUT R8, R5, 0xffff, RZ, 0xc0, !PT ;  /* 0x0000ffff05082812 */ /* 0x000fd600078ec0ff */
[----:B------:R-:W-:Y:S01]  /*1e40*/  @UP0 UMOV UR36, UR8 ;  /* 0x0000000800240c82 */ /* 0x000fe20008000000 */
[----:B-1----:R-:W-:Y:S05]  /*1e50*/  @!P0 BRA `(.L_x_33) ;  /* 0x0000000000b88947 */ /* 0x002fea0003800000 */
[----:B------:R-:W4:Y:S01]  /*1e60*/  LDC.64 R4, c[0x0][0xb18] ;  /* 0x0002c600ff047b82 */ /* 0x000f220000000a00 */
[----:B------:R-:W-:-:S07]  /*1e70*/  ISETP.NE.AND P3, PT, R72, 0x1, PT ;  /* 0x000000014800780c */ /* 0x000fce0003f65270 */
[----:B------:R-:W1:Y:S08]  /*1e80*/  LDC.64 R6, c[0x0][0xb10] ;  /* 0x0002c400ff067b82 */ /* 0x000e700000000a00 */
[----:B------:R-:W2:Y:S08]  /*1e90*/  LDC R16, c[0x0][0xb20] ;  /* 0x0002c800ff107b82 */ /* 0x000eb00000000800 */
[----:B------:R-:W3:Y:S01]  /*1ea0*/  LDC R18, c[0x0][0xb0c] ;  /* 0x0002c300ff127b82 */ /* 0x000ee20000000800 */
[----:B----4-:R-:W-:Y:S01]  /*1eb0*/  IMAD.HI.U32 R17, R0, R5, RZ ;  /* 0x0000000500117227 */ /* 0x010fe200078e00ff */
[----:B------:R-:W-:-:S03]  /*1ec0*/  ISETP.NE.AND P0, PT, R4, 0x1, PT ;  /* 0x000000010400780c */ /* 0x000fc60003f05270 */
[----:B------:R-:W-:-:S03]  /*1ed0*/  IMAD.HI.U32 R5, R8, R5, RZ ;  /* 0x0000000508057227 */ /* 0x000fc600078e00ff */
[----:B------:R-:W4:Y:S01]  /*1ee0*/  LDC.64 R2, c[0x0][0xb28] ;  /* 0x0002ca00ff027b82 */ /* 0x000f220000000a00 */
[----:B-1----:R-:W-:-:S04]  /*1ef0*/  IMAD.HI.U32 R20, R9, R6, RZ ;  /* 0x0000000609147227 */ /* 0x002fc800078e00ff */
[----:B------:R-:W-:Y:S01]  /*1f00*/  IMAD.HI.U32 R22, R11, R6, RZ ;  /* 0x000000060b167227 */ /* 0x000fe200078e00ff */
[----:B------:R-:W-:Y:S02]  /*1f10*/  SHF.R.U32.HI R20, RZ, R7, R20 ;  /* 0x00000007ff147219 */ /* 0x000fe40000011614 */
[-C--:B--2---:R-:W-:Y:S02]  /*1f20*/  SHF.R.U32.HI R17, RZ, R16.reuse, R17 ;  /* 0x00000010ff117219 */ /* 0x084fe40000011611 */
[----:B------:R-:W-:Y:S02]  /*1f30*/  SHF.R.U32.HI R5, RZ, R16, R5 ;  /* 0x00000010ff057219 */ /* 0x000fe40000011605 */
[----:B------:R-:W-:Y:S02]  /*1f40*/  SEL R17, R0, R17, !P0 ;  /* 0x0000001100117207 */ /* 0x000fe40004000000 */
[----:B------:R-:W-:Y:S02]  /*1f50*/  SHF.R.U32.HI R22, RZ, R7, R22 ;  /* 0x00000007ff167219 */ /* 0x000fe40000011616 */
[----:B---3--:R-:W-:-:S02]  /*1f60*/  ISETP.NE.AND P1, PT, R18, 0x1, PT ;  /* 0x000000011200780c */ /* 0x008fc40003f25270 */
[----:B------:R-:W-:Y:S02]  /*1f70*/  SEL R5, R8, R5, !P0 ;  /* 0x0000000508057207 */ /* 0x000fe40004000000 */
[----:B------:R-:W-:Y:S02]  /*1f80*/  SEL R19, R9, R20, !P1 ;  /* 0x0000001409137207 */ /* 0x000fe40004800000 */
[----:B------:R-:W-:Y:S01]  /*1f90*/  SEL R7, R11, R22, !P1 ;  /* 0x000000160b077207 */ /* 0x000fe20004800000 */
[----:B----4-:R-:W-:-:S04]  /*1fa0*/  IMAD.HI.U32 R20, R17, R2, RZ ;  /* 0x0000000211147227 */ /* 0x010fc800078e00ff */
[----:B------:R-:W-:Y:S01]  /*1fb0*/  IMAD.HI.U32 R6, R19, R2, RZ ;  /* 0x0000000213067227 */ /* 0x000fe200078e00ff */
[----:B------:R-:W-:-:S04]  /*1fc0*/  @P3 SHF.R.U32.HI R17, RZ, R3, R20 ;  /* 0x00000003ff113219 */ /* 0x000fc80000011614 */
[----:B------:R-:W-:Y:S01]  /*1fd0*/  @P3 SHF.R.U32.HI R19, RZ, R3, R6 ;  /* 0x00000003ff133219 */ /* 0x000fe20000011606 */
[----:B------:R-:W-:-:S04]  /*1fe0*/  IMAD R17, R72, R17, RZ ;  /* 0x0000001148117224 */ /* 0x000fc800078e02ff */
[----:B------:R-:W-:Y:S01]  /*1ff0*/  IMAD R6, R72, R19, RZ ;  /* 0x0000001348067224 */ /* 0x000fe200078e02ff */
[C---:B------:R-:W-:Y:S02]  /*2000*/  ISETP.GE.AND P0, PT, R5.reuse, R17, PT ;  /* 0x000000110500720c */ /* 0x040fe40003f06270 */
[----:B------:R-:W-:Y:S02]  /*2010*/  IADD3 R17, PT, PT, -R5, RZ, RZ ;  /* 0x000000ff05117210 */ /* 0x000fe40007ffe1ff */
[----:B------:R-:W-:Y:S01]  /*2020*/  ISETP.GE.OR P0, PT, R7, R6, P0 ;  /* 0x000000060700720c */ /* 0x000fe20000706670 */
[----:B------:R-:W-:-:S04]  /*2030*/  IMAD.HI.U32 R6, R5, R2, RZ ;  /* 0x0000000205067227 */ /* 0x000fc800078e00ff */
[----:B------:R-:W-:Y:S01]  /*2040*/  IMAD R8, R4, R17, R8 ;  /* 0x0000001104087224 */ /* 0x000fe200078e0208 */
[----:B------:R-:W-:-:S04]  /*2050*/  SHF.R.U32.HI R6, RZ, R3, R6 ;  /* 0x00000003ff067219 */ /* 0x000fc80000011606 */
[----:B------:R-:W-:-:S03]  /*2060*/  SEL R6, R5, R6, !P3 ;  /* 0x0000000605067207 */ /* 0x000fc60005800000 */
[----:B------:R-:W-:-:S04]  /*2070*/  @!P0 IMAD.HI.U32 R16, R7, R2, RZ ;  /* 0x0000000207108227 */ /* 0x000fc800078e00ff */
[----:B------:R-:W-:Y:S01]  /*2080*/  IMAD.MOV R2, RZ, RZ, -R6 ;  /* 0x000000ffff027224 */ /* 0x000fe200078e0a06 */
[----:B------:R-:W-:-:S03]  /*2090*/  @!P0 SHF.R.U32.HI R16, RZ, R3, R16 ;  /* 0x00000003ff108219 */ /* 0x000fc60000011610 */
[----:B------:R-:W-:Y:S01]  /*20a0*/  IMAD R2, R72, R2, R5 ;  /* 0x0000000248027224 */ /* 0x000fe200078e0205 */
[----:B------:R-:W-:-:S05]  /*20b0*/  @!P0 SEL R3, R7, R16, !P3 ;  /* 0x0000001007038207 */ /* 0x000fca0005800000 */
[--C-:B------:R-:W-:Y:S02]  /*20c0*/  @!P0 IMAD.IADD R6, R6, 0x1, -R3.reuse ;  /* 0x0000000106068824 */ /* 0x100fe400078e0a03 */
[----:B------:R-:W-:Y:S01]  /*20d0*/  @!P0 IMAD R3, R2, R19, R3 ;  /* 0x0000001302038224 */ /* 0x000fe200078e0203 */
[----:B------:R-:W-:Y:S01]  /*20e0*/  IADD3 R2, PT, PT, -R7, RZ, RZ ;  /* 0x000000ff07027210 */ /* 0x000fe20007ffe1ff */
[----:B------:R-:W-:Y:S02]  /*20f0*/  @!P0 IMAD R5, R72, R6, R7 ;  /* 0x0000000648058224 */ /* 0x000fe400078e0207 */
[----:B------:R-:W-:Y:S02]  /*2100*/  @!P0 IMAD.MOV.U32 R7, RZ, RZ, R3 ;  /* 0x000000ffff078224 */ /* 0x000fe400078e0003 */
[----:B------:R-:W-:Y:S02]  /*2110*/  IMAD R2, R18, R2, R11 ;  /* 0x0000000212027224 */ /* 0x000fe400078e020b */
[----:B------:R-:W-:-:S02]  /*2120*/  IMAD R8, R5, R4, R8 ;  /* 0x0000000405087224 */ /* 0x000fc400078e0208 */
[----:B------:R-:W-:Y:S02]  /*2130*/  IMAD R11, R7, R18, R2 ;  /* 0x00000012070b7224 */ /* 0x000fe400078e0202 */
.L_x_33:
[----:B------:R-:W1:Y:S02]  /*2140*/  LDCU UR8, c[0x0][0xb30] ;  /* 0x00016600ff0877ac */ /* 0x000e640008000800 */
[----:B-1----:R-:W-:-:S09]  /*2150*/  UISETP.NE.AND UP0, UPT, UR8, 0x1, UPT ;  /* 0x000000010800788c */ /* 0x002fd2000bf05270 */
[----:B------:R-:W-:Y:S05]  /*2160*/  BRA.U UP0, `(.L_x_34) ;  /* 0x0000000100407547 */ /* 0x000fea000b800000 */
[----:B------:R-:W1:Y:S08]  /*2170*/  LDC.64 R4, c[0x0][0xb10] ;  /* 0x0002c400ff047b82 */ /* 0x000e700000000a00 */
[----:B------:R-:W2:Y:S08]  /*2180*/  LDC.64 R2, c[0x0][0xb18] ;  /* 0x0002c600ff027b82 */ /* 0x000eb00000000a00 */
[----:B------:R-:W3:Y:S08]  /*2190*/  LDC R6, c[0x0][0xb20] ;  /* 0x0002c800ff067b82 */ /* 0x000ef00000000800 */
[----:B------:R-:W4:Y:S01]  /*21a0*/  LDC R16, c[0x0][0xb0c] ;  /* 0x0002c300ff107b82 */ /* 0x000f220000000800 */
[----:B-1----:R-:W-:-:S05]  /*21b0*/  IMAD.HI.U32 R4, R11, R4, RZ ;  /* 0x000000040b047227 */ /* 0x002fca00078e00ff */
[----:B------:R-:W-:Y:S01]  /*21c0*/  SHF.R.U32.HI R4, RZ, R5, R4 ;  /* 0x00000005ff047219 */ /* 0x000fe20000011604 */
[----:B--2---:R-:W-:Y:S01]  /*21d0*/  IMAD.HI.U32 R3, R8, R3, RZ ;  /* 0x0000000308037227 */ /* 0x004fe200078e00ff */
[----:B------:R-:W-:-:S04]  /*21e0*/  ISETP.NE.AND P0, PT, R2, 0x1, PT ;  /* 0x000000010200780c */ /* 0x000fc80003f05270 */
[----:B---3--:R-:W-:-:S04]  /*21f0*/  SHF.R.U32.HI R3, RZ, R6, R3 ;  /* 0x00000006ff037219 */ /* 0x008fc80000011603 */
[----:B------:R-:W-:Y:S02]  /*2200*/  SEL R3, R8, R3, !P0 ;  /* 0x0000000308037207 */ /* 0x000fe40004000000 */
[----:B----4-:R-:W-:-:S04]  /*2210*/  ISETP.NE.AND P1, PT, R16, 0x1, PT ;  /* 0x000000011000780c */ /* 0x010fc80003f25270 */
[----:B------:R-:W-:-:S05]  /*2220*/  SEL R4, R11, R4, !P1 ;  /* 0x000000040b047207 */ /* 0x000fca0004800000 */
[----:B------:R-:W-:Y:S02]  /*2230*/  IMAD.IADD R5, R3, 0x1, -R4 ;  /* 0x0000000103057824 */ /* 0x000fe400078e0a04 */
[----:B------:R-:W-:Y:S02]  /*2240*/  IMAD.IADD R3, R4, 0x1, -R3 ;  /* 0x0000000104037824 */ /* 0x000fe400078e0a03 */
[----:B------:R-:W-:Y:S02]  /*2250*/  IMAD R11, R5, R16, R11 ;  /* 0x00000010050b7224 */ /* 0x000fe400078e020b */
[----:B------:R-:W-:-:S07]  /*2260*/  IMAD R8, R3, R2, R8 ;  /* 0x0000000203087224 */ /* 0x000fce00078e0208 */
.L_x_34:
[----:B------:R-:W-:Y:S01]  /*2270*/  VIADD R14, R14, 0x1 ;  /* 0x000000010e0e7836 */ /* 0x000fe20000000000 */
[----:B------:R-:W-:Y:S01]  /*2280*/  PLOP3.LUT P1, PT, PT, PT, PT, 0x80, 0x8 ;  /* 0x000000000008781c */ /* 0x000fe20003f2f070 */
[----:B------:R-:W-:Y:S02]  /*2290*/  IMAD.IADD R165, R11, 0x1, R154 ;  /* 0x000000010ba57824 */ /* 0x000fe400078e029a */
[----:B------:R-:W-:Y:S01]  /*22a0*/  IMAD.IADD R155, R8, 0x1, R143 ;  /* 0x00000001089b7824 */ /* 0x000fe200078e028f */
[----:B------:R-:W-:-:S04]  /*22b0*/  ISETP.NE.AND P0, PT, R14, 0x2, PT ;  /* 0x000000020e00780c */ /* 0x000fc80003f05270 */
[----:B------:R-:W-:Y:S02]  /*22c0*/  SEL R2, RZ, 0x1, P0 ;  /* 0x00000001ff027807 */ /* 0x000fe40000000000 */
[----:B------:R-:W-:Y:S02]  /*22d0*/  SEL R14, R14, RZ, P0 ;  /* 0x000000ff0e0e7207 */ /* 0x000fe40000000000 */
[----:B------:R-:W-:Y:S01]  /*22e0*/  LOP3.LUT R13, R13, R2, RZ, 0x3c, !PT ;  /* 0x000000020d0d7212 */ /* 0x000fe200078e3cff */
[----:B------:R-:W-:Y:S06]  /*22f0*/  @P2 BRA `(.L_x_35) ;  /* 0xfffffff000982947 */ /* 0x000fec000383ffff */
[----:B------:R-:W-:Y:S01]  /*2300*/  UIADD3 UR4, UPT, UPT, UR4, 0x40, URZ ;  /* 0x0000004004047890 */ /* 0x000fe2000fffe0ff */
[----:B------:R-:W-:-:S03]  /*2310*/  SHF.L.U32 R3, R15, 0x1f, RZ ;  /* 0x0000001f0f037819 */ /* 0x000fc600000006ff */
[----:B------:R-:W-:-:S09]  /*2320*/  ULEA UR5, UR6, UR4, 0x3 ;  /* 0x0000000406057291 */ /* 0x000fd2000f8e18ff */
[----:B------:R-:W1:Y:S02]  /*2330*/  SYNCS.PHASECHK.TRANS64.TRYWAIT P0, [UR5], R3 ;  /* 0x00000003ff0075a7 */ /* 0x000e640008001105 */
[----:B-1----:R-:W-:Y:S05]  /*2340*/  @!P0 BRA `(.L_x_36) ;  /* 0x00000048007c8947 */ /* 0x002fea0003800000 */
.L_x_104:
[----:B------:R-:W-:-:S04]  /*2350*/  UIADD3 UR6, UPT, UPT, UR6, 0x1, URZ ;  /* 0x0000000106067890 */ /* 0x000fc8000fffe0ff */
[----:B------:R-:W-:-:S04]  /*2360*/  UISETP.NE.AND UP0, UPT, UR6, 0x8, UPT ;  /* 0x000000080600788c */ /* 0x000fc8000bf05270 */
[----:B------:R-:W-:Y:S02]  /*2370*/  USEL UR7, URZ, 0x1, UP0 ;  /* 0x00000001ff077887 */ /* 0x000fe40008000000 */
[----:B------:R-:W-:-:S04]  /*2380*/  USEL UR6, UR6, URZ, UP0 ;  /* 0x000000ff06067287 */ /* 0x000fc80008000000 */
[----:B------:R-:W-:Y:S01]  /*2390*/  ULEA UR5, UR6, UR4, 0x3 ;  /* 0x0000000406057291 */ /* 0x000fe2000f8e18ff */
[----:B------:R-:W-:-:S04]  /*23a0*/  LOP3.LUT R2, R15, UR7, RZ, 0x3c, !PT ;  /* 0x000000070f027c12 */ /* 0x000fc8000f8e3cff */
[----:B-1----:R-:W-:-:S04]  /*23b0*/  SHF.L.U32 R3, R2, 0x1f, RZ ;  /* 0x0000001f02037819 */ /* 0x002fc800000006ff */
[----:B------:R-:W1:Y:S02]  /*23c0*/  SYNCS.PHASECHK.TRANS64.TRYWAIT P0, [UR5], R3 ;  /* 0x00000003ff0075a7 */ /* 0x000e640008001105 */
[----:B-1----:R-:W-:Y:S05]  /*23d0*/  @!P0 BRA `(.L_x_37) ;  /* 0x0000004800708947 */ /* 0x002fea0003800000 */
.L_x_106:
        /* <DEDUP_REMOVED lines=9> */
.L_x_108:
        /* <DEDUP_REMOVED lines=9> */
.L_x_110:
        /* <DEDUP_REMOVED lines=9> */
.L_x_112:
        /* <DEDUP_REMOVED lines=9> */
.L_x_114:
        /* <DEDUP_REMOVED lines=9> */
.L_x_116:
[----:B------:R-:W-:-:S04]  /*26b0*/  UIADD3 UR6, UPT, UPT, UR6, 0x1, URZ ;  /* 0x0000000106067890 */ /* 0x000fc8000fffe0ff */
[----:B------:R-:W-:-:S04]  /*26c0*/  UISETP.NE.AND UP0, UPT, UR6, 0x8, UPT ;  /* 0x000000080600788c */ /* 0x000fc8000bf05270 */
[----:B------:R-:W-:Y:S02]  /*26d0*/  USEL UR5, URZ, 0x1, UP0 ;  /* 0x00000001ff057887 */ /* 0x000fe40008000000 */
[----:B------:R-:W-:-:S04]  /*26e0*/  USEL UR6, UR6, URZ, UP0 ;  /* 0x000000ff06067287 */ /* 0x000fc80008000000 */
[----:B------:R-:W-:Y:S01]  /*26f0*/  ULEA UR6, UR6, UR4, 0x3 ;  /* 0x0000000406067291 */ /* 0x000fe2000f8e18ff */
[----:B-1----:R-:W-:-:S04]  /*2700*/  LOP3.LUT R3, R2, UR5, RZ, 0x3c, !PT ;  /* 0x0000000502037c12 */ /* 0x002fc8000f8e3cff */
[----:B------:R-:W-:Y:S01]  /*2710*/  SHF.L.U32 R3, R3, 0x1f, RZ ;  /* 0x0000001f03037819 */ /* 0x000fe200000006ff */
[----:B----4-:R-:W-:-:S07]  /*2720*/  IMAD.U32 R0, RZ, RZ, UR6 ;  /* 0x00000006ff007e24 */ /* 0x010fce000f8e00ff */
.L_x_43:
[----:B-1----:R1:W2:Y:S02]  /*2730*/  SYNCS.PHASECHK.TRANS64.TRYWAIT P0, [R0+URZ], R3 ;  /* 0x00000003000075a7 */ /* 0x0022a400080011ff */
[----:B--2---:R-:W-:Y:S05]  /*2740*/  @!P0 NANOSLEEP.SYNCS 0x989680 ;  /* 0x009896800000895d */ /* 0x004fea0003900000 */
[----:B------:R-:W2:Y:S02]  /*2750*/  @!P0 SYNCS.PHASECHK.TRANS64 P0, [R0+URZ], R3 ;  /* 0x00000003000085a7 */ /* 0x000ea400080010ff */
[----:B--2---:R-:W-:Y:S05]  /*2760*/  @P0 EXIT ;  /* 0x000000000000094d */ /* 0x004fea0003800000 */
[----:B------:R-:W-:Y:S05]  /*2770*/  BRA `(.L_x_43) ;  /* 0xfffffffc00ec7947 */ /* 0x000fea000383ffff */
.L_x_17:
[----:B------:R-:W-:-:S04]  /*2780*/  UISETP.NE.AND UP1, UPT, UR37, URZ, UPT ;  /* 0x000000ff2500728c */ /* 0x000fc8000bf25270 */
[----:B------:R-:W-:-:S09]  /*2790*/  UISETP.NE.OR UP1, UPT, UR8, 0x1, UP1 ;  /* 0x000000010800788c */ /* 0x000fd20008f25670 */
[----:B------:R-:W-:Y:S05]  /*27a0*/  BRA.U UP1, `(.L_x_44) ;  /* 0x0000000501487547 */ /* 0x000fea000b800000 */
[----:B------:R-:W-:Y:S01]  /*27b0*/  ISETP.NE.AND P2, PT, R2, RZ, PT ;  /* 0x000000ff0200720c */ /* 0x000fe20003f45270 */
[----:B------:R-:W-:Y:S01]  /*27c0*/  IMAD.MOV.U32 R12, RZ, RZ, 0x1 ;  /* 0x00000001ff0c7424 */ /* 0x000fe200078e00ff */
[----:B------:R-:W-:Y:S02]  /*27d0*/  CS2R R10, SRZ ;  /* 0x00000000000a7805 */ /* 0x000fe4000001ff00 */
[----:B------:R-:W-:Y:S01]  /*27e0*/  CS2R R8, SRZ ;  /* 0x0000000000087805 */ /* 0x000fe2000001ff00 */
[----:B------:R-:W-:Y:S01]  /*27f0*/  UMOV UR4, 0x400 ;  /* 0x0000040000047882 */ /* 0x000fe20000000000 */
[----:B------:R-:W-:Y:S01]  /*2800*/  UMOV UR6, URZ ;  /* 0x000000ff00067c82 */ /* 0x000fe20008000000 */
[----:B------:R-:W-:-:S12]  /*2810*/  ULEA UR37, UR37, UR4, 0x18 ;  /* 0x0000000425257291 */ /* 0x000fd8000f8ec0ff */
.L_x_48:
[----:B------:R-:W-:Y:S02]  /*2820*/  LEA R0, R8, UR37, 0x3 ;  /* 0x0000002508007c11 */ /* 0x000fe4000f8e18ff */
[----:B------:R-:W-:-:S03]  /*2830*/  SHF.L.U32 R5, R9, 0x1f, RZ ;  /* 0x0000001f09057819 */ /* 0x000fc600000006ff */
[----:B------:R-:W-:Y:S01]  /*2840*/  VIADD R4, R0, 0x110 ;  /* 0x0000011000047836 */ /* 0x000fe20000000000 */
[----:B------:R-:W1:Y:S02]  /*2850*/  SYNCS.PHASECHK.TRANS64.TRYWAIT P0, [R0+URZ+0x100], R5 ;  /* 0x00010005000075a7 */ /* 0x000e6400080011ff */
[----:B-1----:R-:W-:Y:S05]  /*2860*/  @!P0 BRA `(.L_x_45) ;  /* 0x0000004400dc8947 */ /* 0x002fea0003800000 */
.L_x_117:
[----:B------:R-:W-:Y:S01]  /*2870*/  ULEA UR5, UR6, UR37, 0x3 ;  /* 0x0000002506057291 */ /* 0x000fe2000f8e18ff */
[----:B------:R-:W-:Y:S02]  /*2880*/  PRMT R4, RZ, 0x654, R4 ;  /* 0x00000654ff047816 */ /* 0x000fe40000000004 */
[----:B-1----:R-:W-:Y:S01]  /*2890*/  SHF.L.U32 R5, R12, 0x1f, RZ ;  /* 0x0000001f0c057819 */ /* 0x002fe200000006ff */
[----:B------:R-:W-:Y:S01]  /*28a0*/  UIADD3 UR4, UPT, UPT, UR5, 0xa0, URZ ;  /* 0x000000a005047890 */ /* 0x000fe2000fffe0ff */
[----:B------:R1:W-:Y:S05]  /*28b0*/  SYNCS.ARRIVE.TRANS64.RED.A1T0 RZ, [R4+URZ], RZ ;  /* 0x000000ff04ff79a7 */ /* 0x0003ea00081004ff */
[----:B------:R-:W-:Y:S01]  /*28c0*/  IMAD.U32 R7, RZ, RZ, UR4 ;  /* 0x00000004ff077e24 */ /* 0x000fe2000f8e00ff */
[----:B------:R-:W2:Y:S04]  /*28d0*/  SYNCS.PHASECHK.TRANS64.TRYWAIT P0, [UR5+0xb0], R5 ;  /* 0x0000b005ff0075a7 */ /* 0x000ea80008001105 */
[----:B------:R-:W-:Y:S01]  /*28e0*/  PRMT R6, R2, 0x654, R7 ;  /* 0x0000065402067816 */ /* 0x000fe20000000007 */
[----:B-1----:R-:W-:Y:S01]  /*28f0*/  @!P2 IMAD.MOV.U32 R4, RZ, RZ, 0x10 ;  /* 0x00000010ff04a424 */ /* 0x002fe200078e00ff */
[----:B--2---:R-:W-:Y:S06]  /*2900*/  @!P0 BRA `(.L_x_46) ;  /* 0x0000004400c88947 */ /* 0x004fec0003800000 */
.L_x_119:
[----:B------:R-:W-:Y:S01]  /*2910*/  ULEA UR4, UR6, UR37, 0x4 ;  /* 0x0000002506047291 */ /* 0x000fe2000f8e20ff */
[----:B------:R-:W-:Y:S01]  /*2920*/  SEL R3, R6, R3, !P2 ;  /* 0x0000000306037207 */ /* 0x000fe20005000000 */
[----:B------:R-:W-:Y:S01]  /*2930*/  UIADD3 UR5, UPT, UPT, UR5, 0xa0, URZ ;  /* 0x000000a005057890 */ /* 0x000fe2000fffe0ff */
[----:B-1----:R-:W-:Y:S01]  /*2940*/  LEA R0, R11, UR37, 0x3 ;  /* 0x000000250b007c11 */ /* 0x002fe2000f8e18ff */
[----:B------:R-:W-:Y:S01]  /*2950*/  UIADD3 UR4, UPT, UPT, UR4, 0x130, URZ ;  /* 0x0000013004047890 */ /* 0x000fe2000fffe0ff */
[----:B------:R-:W-:Y:S01]  /*2960*/  SHF.L.U32 R5, R10, 0x1f, RZ ;  /* 0x0000001f0a057819 */ /* 0x000fe200000006ff */
[----:B------:R1:W-:Y:S01]  /*2970*/  @!P2 SYNCS.ARRIVE.TRANS64.RED RZ, [R3+URZ], R4 ;  /* 0x0000000403ffa9a7 */ /* 0x0003e200080004ff */
[----:B------:R-:W-:Y:S01]  /*2980*/  UIADD3 UR6, UPT, UPT, UR6, 0x1, URZ ;  /* 0x0000000106067890 */ /* 0x000fe2000fffe0ff */
[----:B------:R-:W-:-:S03]  /*2990*/  VIADD R8, R8, 0x1 ;  /* 0x0000000108087836 */ /* 0x000fc60000000000 */
[----:B------:R-:W-:Y:S02]  /*29a0*/  UISETP.NE.AND UP0, UPT, UR6, 0x2, UPT ;  /* 0x000000020600788c */ /* 0x000fe4000bf05270 */
[----:B------:R-:W-:Y:S06]  /*29b0*/  UGETNEXTWORKID.BROADCAST [UR4], [UR5] ;  /* 0x00000000040073ca */ /* 0x000fec0008000100 */
[----:B------:R-:W-:Y:S01]  /*29c0*/  USEL UR4, URZ, 0x1, UP0 ;  /* 0x00000001ff047887 */ /* 0x000fe20008000000 */
[----:B------:R-:W-:Y:S01]  /*29d0*/  ISETP.NE.AND P0, PT, R8, 0x2, PT ;  /* 0x000000020800780c */ /* 0x000fe20003f05270 */
[----:B------:R-:W-:Y:S01]  /*29e0*/  USEL UR6, UR6, URZ, UP0 ;  /* 0x000000ff06067287 */ /* 0x000fe20008000000 */
[----:B------:R-:W2:Y:S03]  /*29f0*/  SYNCS.PHASECHK.TRANS64.TRYWAIT P1, [R0+URZ+0xa0], R5 ;  /* 0x0000a005000075a7 */ /* 0x000ea600080211ff */
[----:B------:R-:W-:Y:S01]  /*2a00*/  LOP3.LUT R12, R12, UR4, RZ, 0x3c, !PT ;  /* 0x000000040c0c7c12 */ /* 0x000fe2000f8e3cff */
[----:B-12---:R-:W-:Y:S07]  /*2a10*/  @!P1 BRA `(.L_x_47) ;  /* 0x00000044009c9947 */ /* 0x006fee0003800000 */
.L_x_120:
[C---:B------:R-:W-:Y:S01]  /*2a20*/  LEA R4, R11.reuse, UR37, 0x4 ;  /* 0x000000250b047c11 */ /* 0x040fe2000f8e20ff */
[----:B-1----:R-:W-:Y:S01]  /*2a30*/  VIADD R0, R0, 0xb0 ;  /* 0x000000b000007836 */ /* 0x002fe20000000000 */
[----:B------:R-:W-:Y:S01]  /*2a40*/  SEL R8, R8, RZ, P0 ;  /* 0x000000ff08087207 */ /* 0x000fe20000000000 */
[----:B------:R-:W-:-:S03]  /*2a50*/  VIADD R11, R11, 0x1 ;  /* 0x000000010b0b7836 */ /* 0x000fc60000000000 */
[----:B------:R-:W1:Y:S01]  /*2a60*/  LDS.128 R4, [R4+0x130] ;  /* 0x0001300004047984 */ /* 0x000e620000000c00 */
[----:B------:R-:W-:Y:S02]  /*2a70*/  PRMT R0, RZ, 0x654, R0 ;  /* 0x00000654ff007816 */ /* 0x000fe40000000000 */
[C---:B------:R-:W-:Y:S01]  /*2a80*/  ISETP.NE.AND P1, PT, R11.reuse, 0x2, PT ;  /* 0x000000020b00780c */ /* 0x040fe20003f25270 */
[----:B------:R-:W-:Y:S01]  /*2a90*/  @!PT LDS RZ, [RZ] ;  /* 0x00000000fffff984 */ /* 0x000fe20000000800 */
[----:B------:R-:W-:Y:S01]  /*2aa0*/  @!PT LDS RZ, [RZ] ;  /* 0x00000000fffff984 */ /* 0x000fe20000000800 */
[----:B------:R-:W-:Y:S01]  /*2ab0*/  @!PT LDS RZ, [RZ] ;  /* 0x00000000fffff984 */ /* 0x000fe20000000800 */
[----:B------:R-:W-:Y:S01]  /*2ac0*/  @!PT LDS RZ, [RZ] ;  /* 0x00000000fffff984 */ /* 0x000fe20000000800 */
[----:B------:R2:W-:Y:S06]  /*2ad0*/  MEMBAR.ALL.CTA ;  /* 0x0000000000007992 */ /* 0x0005ec0000008000 */
[----:B--2---:R-:W2:Y:S01]  /*2ae0*/  FENCE.VIEW.ASYNC.S ;  /* 0x00000000000073c6 */ /* 0x004ea20000000000 */
[----:B------:R-:W-:Y:S01]  /*2af0*/  SEL R11, R11, RZ, P1 ;  /* 0x000000ff0b0b7207 */ /* 0x000fe20000800000 */
[----:B--2---:R2:W-:Y:S01]  /*2b00*/  SYNCS.ARRIVE.TRANS64.RED.A1T0 RZ, [R0+URZ], RZ ;  /* 0x000000ff00ff79a7 */ /* 0x0045e200081004ff */
[----:B-1----:R-:W-:-:S02]  /*2b10*/  LOP3.LUT P3, RZ, R6, 0x1, RZ, 0xc0, !PT ;  /* 0x0000000106ff7812 */ /* 0x002fc4000786c0ff */
[----:B------:R-:W-:-:S04]  /*2b20*/  SEL R5, RZ, 0x1, P1 ;  /* 0x00000001ff057807 */ /* 0x000fc80000800000 */
[----:B------:R-:W-:Y:S02]  /*2b30*/  LOP3.LUT R10, R10, R5, RZ, 0x3c, !PT ;  /* 0x000000050a0a7212 */ /* 0x000fe400078e3cff */
[----:B--2---:R-:W-:-:S04]  /*2b40*/  SEL R0, RZ, 0x1, P0 ;  /* 0x00000001ff007807 */ /* 0x004fc80000000000 */
[----:B------:R-:W-:Y:S01]  /*2b50*/  LOP3.LUT R9, R9, R0, RZ, 0x3c, !PT ;  /* 0x0000000009097212 */ /* 0x000fe200078e3cff */
[----:B------:R-:W-:Y:S06]  /*2b60*/  @P3 BRA `(.L_x_48) ;  /* 0xfffffffc002c3947 */ /* 0x000fec000383ffff */
[----:B------:R-:W-:Y:S01]  /*2b70*/  ULEA UR5, UR6, UR37, 0x3 ;  /* 0x0000002506057291 */ /* 0x000fe2000f8e18ff */
[----:B------:R-:W-:-:S08]  /*2b80*/  SHF.L.U32 R3, R12, 0x1f, RZ ;  /* 0x0000001f0c037819 */ /* 0x000fd000000006ff */
[----:B------:R-:W1:Y:S02]  /*2b90*/  SYNCS.PHASECHK.TRANS64 P0, [UR5+0xb0], R3 ;  /* 0x0000b003ff0075a7 */ /* 0x000e640008001005 */
[----:B-1----:R-:W-:Y:S05]  /*2ba0*/  @P0 BRA `(.L_x_49) ;  /* 0x0000000000080947 */ /* 0x002fea0003800000 */
[----:B------:R-:W1:Y:S02]  /*2bb0*/  SYNCS.PHASECHK.TRANS64.TRYWAIT P0, [UR5+0xb0], R3 ;  /* 0x0000b003ff0075a7 */ /* 0x000e640008001105 */
[----:B-1----:R-:W-:Y:S05]  /*2bc0*/  @!P0 BRA `(.L_x_50) ;  /* 0x0000004400448947 */ /* 0x002fea0003800000 */
.L_x_49:
[----:B------:R-:W-:-:S04]  /*2bd0*/  UIADD3 UR4, UPT, UPT, UR6, 0x1, URZ ;  /* 0x0000000106047890 */ /* 0x000fc8000fffe0ff */
[----:B------:R-:W-:-:S04]  /*2be0*/  UISETP.NE.AND UP0, UPT, UR4, 0x2, UPT ;  /* 0x000000020400788c */ /* 0x000fc8000bf05270 */
[----:B------:R-:W-:Y:S02]  /*2bf0*/  USEL UR7, URZ, 0x1, UP0 ;  /* 0x00000001ff077887 */ /* 0x000fe40008000000 */
[----:B------:R-:W-:-:S04]  /*2c00*/  USEL UR4, UR4, URZ, UP0 ;  /* 0x000000ff04047287 */ /* 0x000fc80008000000 */
[----:B------:R-:W-:Y:S01]  /*2c10*/  ULEA UR4, UR4, UR37, 0x3 ;  /* 0x0000002504047291 */ /* 0x000fe2000f8e18ff */
[----:B-1----:R-:W-:-:S04]  /*2c20*/  LOP3.LUT R3, R12, UR7, RZ, 0x3c, !PT ;  /* 0x000000070c037c12 */ /* 0x002fc8000f8e3cff */
[----:B------:R-:W-:-:S04]  /*2c30*/  SHF.L.U32 R0, R3, 0x1f, RZ ;  /* 0x0000001f03007819 */ /* 0x000fc800000006ff */
[----:B------:R-:W1:Y:S02]  /*2c40*/  SYNCS.PHASECHK.TRANS64 P0, [UR4+0xb0], R0 ;  /* 0x0000b000ff0075a7 */ /* 0x000e640008001004 */
[----:B-1----:R-:W-:Y:S05]  /*2c50*/  @P0 EXIT ;  /* 0x000000000000094d */ /* 0x002fea0003800000 */
[----:B------:R-:W-:Y:S02]  /*2c60*/  SHF.L.U32 R3, R3, 0x1f, RZ ;  /* 0x0000001f03037819 */ /* 0x000fe400000006ff */
[----:B------:R-:W-:-:S07]  /*2c70*/  MOV R0, UR4 ;  /* 0x0000000400007c02 */ /* 0x000fce0008000f00 */
.L_x_51:
[----:B-1----:R1:W2:Y:S02]  /*2c80*/  SYNCS.PHASECHK.TRANS64.TRYWAIT P0, [R0+URZ+0xb0], R3 ;  /* 0x0000b003000075a7 */ /* 0x0022a400080011ff */
[----:B--2---:R-:W-:Y:S05]  /*2c90*/  @!P0 NANOSLEEP.SYNCS 0x989680 ;  /* 0x009896800000895d */ /* 0x004fea0003900000 */
[----:B------:R-:W2:Y:S02]  /*2ca0*/  @!P0 SYNCS.PHASECHK.TRANS64 P0, [R0+URZ+0xb0], R3 ;  /* 0x0000b003000085a7 */ /* 0x000ea400080010ff */
[----:B--2---:R-:W-:Y:S05]  /*2cb0*/  @P0 EXIT ;  /* 0x000000000000094d */ /* 0x004fea0003800000 */
[----:B------:R-:W-:Y:S05]  /*2cc0*/  BRA `(.L_x_51) ;  /* 0xfffffffc00ec7947 */ /* 0x000fea000383ffff */
.L_x_44:
[----:B------:R-:W-:-:S09]  /*2cd0*/  UISETP.NE.AND UP1, UPT, UR8, URZ, UPT ;  /* 0x000000ff0800728c */ /* 0x000fd2000bf25270 */
[----:B------:R-:W-:Y:S05]  /*2ce0*/  BRA.U UP1, `(.L_x_52) ;  /* 0x0000000d01ac7547 */ /* 0x000fea000b800000 */
[----:B------:R-:W-:Y:S01]  /*2cf0*/  UMOV UR4, 0x40 ;  /* 0x0000004000047882 */ /* 0x000fe20000000000 */
[----:B------:R-:W-:Y:S01]  /*2d00*/  NOP ;  /* 0x0000000000007918 */ /* 0x000fe20000000000 */
[----:B------:R-:W-:Y:S01]  /*2d10*/  ULEA UR4, UR37, UR4, 0x18 ;  /* 0x0000000425047291 */ /* 0x000fe2000f8ec0ff */
[----:B------:R-:W-:Y:S02]  /*2d20*/  UMOV UR5, 0x400 ;  /* 0x0000040000057882 */ /* 0x000fe40000000000 */
[----:B------:R-:W-:-:S06]  /*2d30*/  ULEA UR37, UR37, UR5, 0x18 ;  /* 0x0000000525257291 */ /* 0x000fcc000f8ec0ff */
[----:B------:R-:W1:Y:S02]  /*2d40*/  LDS.U8 R0, [UR4+0x1c] ;  /* 0x00001c04ff007984 */ /* 0x000e640008000000 */
[----:B-1----:R-:W-:-:S13]  /*2d50*/  ISETP.NE.AND P0, PT, R0, RZ, PT ;  /* 0x000000ff0000720c */ /* 0x002fda0003f05270 */
[----:B------:R-:W-:Y:S05]  /*2d60*/  @P0 BRA `(.L_x_53) ;  /* 0x0000000000580947 */ /* 0x000fea0003800000 */
[----:B------:R-:W-:-:S13]  /*2d70*/  ELECT P0, URZ, PT ;  /* 0x0000000000ff782f */ /* 0x000fda0003800000 */
[----:B------:R-:W-:Y:S05]  /*2d80*/  @!P0 BRA `(.L_x_54) ;  /* 0x0000000000608947 */ /* 0x000fea0003800000 */
[----:B------:R-:W-:Y:S01]  /*2d90*/  UMOV UR5, 0x10 ;  /* 0x0000001000057882 */ /* 0x000fe20000000000 */
[----:B------:R-:W-:Y:S01]  /*2da0*/  HFMA2 R0, -RZ, RZ, 0, 5.9604644775390625e-08 ;  /* 0x00000001ff007431 */ /* 0x000fe200000001ff */
[----:B------:R-:W-:-:S03]  /*2db0*/  MOV R2, 0xffff ;  /* 0x0000ffff00027802 */ /* 0x000fc60000000f00 */
[----:B------:R-:W-:Y:S04]  /*2dc0*/  DEPBAR.LE SB1, 0x36 ;  /* 0x00009d800000791a */ /* 0x000fe80000000000 */
[----:B------:R-:W1:Y:S02]  /*2dd0*/  UTCATOMSWS.FIND_AND_SET.ALIGN UP0, UR5, UR5 ;  /* 0x00000005000575e3 */ /* 0x000e640008000800 */
[----:B-1----:R-:W-:Y:S01]  /*2de0*/  MOV R3, UR5 ;  /* 0x0000000500037c02 */ /* 0x002fe20008000f00 */
[----:B------:R-:W-:Y:S06]  /*2df0*/  BRA.U UP0, `(.L_x_55) ;  /* 0x0000000100187547 */ /* 0x000fec000b800000 */
.L_x_56:
[----:B------:R-:W-:Y:S05]  /*2e00*/  NANOSLEEP 0x64 ;  /* 0x000000640000795d */ /* 0x000fea0003800000 */
[----:B------:R-:W-:-:S05]  /*2e10*/  UMOV UR5, 0x10 ;  /* 0x0000001000057882 */ /* 0x000fca0000000000 */
[----:B------:R-:W-:Y:S04]  /*2e20*/  DEPBAR.LE SB1, 0x36 ;  /* 0x00009d800000791a */ /* 0x000fe80000000000 */
[----:B------:R-:W1:Y:S02]  /*2e30*/  UTCATOMSWS.FIND_AND_SET.ALIGN UP0, UR5, UR5 ;  /* 0x00000005000575e3 */ /* 0x000e640008000800 */
[----:B-1----:R-:W-:Y:S01]  /*2e40*/  MOV R3, UR5 ;  /* 0x0000000500037c02 */ /* 0x002fe20008000f00 */
[----:B------:R-:W-:Y:S05]  /*2e50*/  BRA.U !UP0, `(.L_x_56) ;  /* 0xfffffffd08e87547 */ /* 0x000fea000b83ffff */
.L_x_55:
[-C--:B------:R-:W-:Y:S02]  /*2e60*/  SHF.L.U32 R2, R2, R3.reuse, RZ ;  /* 0x0000000302027219 */ /* 0x080fe400000006ff */
[----:B------:R-:W-:Y:S01]  /*2e70*/  SHF.L.U32 R0, R0, R3, RZ ;  /* 0x0000000300007219 */ /* 0x000fe200000006ff */
[----:B------:R-:W-:Y:S02]  /*2e80*/  IMAD.SHL.U32 R3, R3, 0x20, RZ ;  /* 0x0000002003037824 */ /* 0x000fe400078e00ff */
[----:B------:R1:W-:Y:S04]  /*2e90*/  ATOMS.OR RZ, [UR4+0x14], R2 ;  /* 0x00001402ffff798c */ /* 0x0003e8000b000004 */
[----:B------:R1:W-:Y:S04]  /*2ea0*/  ATOMS.OR RZ, [UR4+0x18], R0 ;  /* 0x00001800ffff798c */ /* 0x0003e8000b000004 */
[----:B------:R1:W-:Y:S01]  /*2eb0*/  STS [UR37+0x150], R3 ;  /* 0x00015003ff007988 */ /* 0x0003e20008000825 */
[----:B------:R-:W-:Y:S05]  /*2ec0*/  BRA `(.L_x_54) ;  /* 0x0000000000107947 */ /* 0x000fea0003800000 */
.L_x_53:
[----:B------:R-:W-:Y:S02]  /*2ed0*/  MOV R0, 0xffffffff ;  /* 0xffffffff00007802 */ /* 0x000fe40000000f00 */
[----:B------:R-:W-:-:S03]  /*2ee0*/  MOV R2, 0x2f10 ;  /* 0x00002f1000027802 */ /* 0x000fc60000000f00 */
[----:B------:R1:W-:Y:S04]  /*2ef0*/  STS [UR37+0x150], R0 ;  /* 0x00015000ff007988 */ /* 0x0003e80008000825 */
[----:B-1-3-5:R-:W-:Y:S05]  /*2f00*/  CALL.REL.NOINC `($__internal_1_$__cuda_sm10x_tcgen05_guardrail_trap_phase_invalid_during_alloc) ;  /* 0x0000004400c07944 */ /* 0x02afea0003c00000 */
.L_x_54:
[----:B------:R-:W-:Y:S05]  /*2f10*/  WARPSYNC.ALL ;  /* 0x0000000000007948 */ /* 0x000fea0003800000 */
[----:B------:R-:W2:Y:S01]  /*2f20*/  S2UR UR5, SR_CgaCtaId ;  /* 0x00000000000579c3 */ /* 0x000ea20000008800 */
[----:B------:R-:W-:Y:S01]  /*2f30*/  UMOV UR4, 0x400 ;  /* 0x0000040000047882 */ /* 0x000fe20000000000 */
[----:B------:R-:W-:-:S06]  /*2f40*/  NOP ;  /* 0x0000000000007918 */ /* 0x000fcc0000000000 */
[----:B------:R-:W-:Y:S06]  /*2f50*/  BAR.ARV 0x6, 0xa0 ;  /* 0x0182800000007b1d */ /* 0x000fec0000002000 */
[----:B------:R-:W4:Y:S01]  /*2f60*/  LDCU UR7, c[0x0][0x38c] ;  /* 0x00007180ff0777ac */ /* 0x000f220008000800 */
[----:B------:R-:W-:Y:S01]  /*2f70*/  IMAD.MOV.U32 R11, RZ, RZ, 0x1 ;  /* 0x00000001ff0b7424 */ /* 0x000fe200078e00ff */
[----:B------:R-:W-:Y:S01]  /*2f80*/  CS2R R8, SRZ ;  /* 0x0000000000087805 */ /* 0x000fe2000001ff00 */
[----:B------:R-:W-:Y:S01]  /*2f90*/  IMAD.MOV.U32 R10, RZ, RZ, RZ ;  /* 0x000000ffff0a7224 */ /* 0x000fe200078e00ff */
[----:B------:R-:W3:Y:S01]  /*2fa0*/  LDCU UR6, c[0x0][0x38c] ;  /* 0x00007180ff0677ac */ /* 0x000ee20008000800 */
[----:B------:R-:W-:Y:S01]  /*2fb0*/  UMOV UR13, URZ ;  /* 0x000000ff000d7c82 */ /* 0x000fe20008000000 */
[----:B------:R-:W-:Y:S01]  /*2fc0*/  UMOV UR12, URZ ;  /* 0x000000ff000c7c82 */ /* 0x000fe20008000000 */
[----:B--2---:R-:W-:Y:S01]  /*2fd0*/  ULEA UR5, UR5, UR4, 0x18 ;  /* 0x0000000405057291 */ /* 0x004fe2000f8ec0ff */
[----:B------:R-:W-:Y:S01]  /*2fe0*/  UMOV UR24, 0x0 ;  /* 0x0000000000187882 */ /* 0x000fe20000000000 */
[----:B------:R-:W-:-:S02]  /*2ff0*/  UMOV UR25, 0x8118490 ;  /* 0x0811849000197882 */ /* 0x000fc40000000000 */
[----:B------:R-:W-:Y:S02]  /*3000*/  UIADD3 UR15, UPT, UPT, UR5, 0x4400, URZ ;  /* 0x00004400050f7890 */ /* 0x000fe4000fffe0ff */
[----:B------:R-:W-:Y:S02]  /*3010*/  UIADD3 UR14, UPT, UPT, UR5, 0x24400, URZ ;  /* 0x00024400050e7890 */ /* 0x000fe4000fffe0ff */
[----:B----4-:R-:W-:Y:S01]  /*3020*/  UIADD3 UR7, UPT, UPT, UR7, 0x7f, URZ ;  /* 0x0000007f07077890 */ /* 0x010fe2000fffe0ff */
[----:B-1----:R-:W1:Y:S01]  /*3030*/  LDS R0, [UR5+0x150] ;  /* 0x00015005ff007984 */ /* 0x002e620008000800 */
[----:B------:R-:W-:Y:S02]  /*3040*/  USHF.R.U32.HI UR15, URZ, 0x4, UR15 ;  /* 0x00000004ff0f7899 */ /* 0x000fe4000801160f */
[----:B------:R-:W-:Y:S02]  /*3050*/  USHF.R.S32.HI UR4, URZ, 0x1f, UR7 ;  /* 0x0000001fff047899 */ /* 0x000fe40008011407 */
[----:B------:R-:W-:-:S02]  /*3060*/  USHF.R.U32.HI UR14, URZ, 0x4, UR14 ;  /* 0x00000004ff0e7899 */ /* 0x000fc4000801160e */
[----:B------:R-:W-:Y:S01]  /*3070*/  ULEA.HI UR4, UR4, UR7, URZ, 0x7 ;  /* 0x0000000704047291 */ /* 0x000fe2000f8f38ff */
[----:B------:R-:W-:Y:S01]  /*3080*/  UMOV UR22, 0x0 ;  /* 0x0000000000167882 */ /* 0x000fe20000000000 */
[----:B------:R-:W-:Y:S02]  /*3090*/  UMOV UR23, 0x8118490 ;  /* 0x0811849000177882 */ /* 0x000fe40000000000 */
[----:B------:R-:W-:Y:S02]  /*30a0*/  USHF.R.S32.HI UR4, URZ, 0x7, UR4 ;  /* 0x00000007ff047899 */ /* 0x000fe40008011404 */
[----:B------:R-:W-:Y:S02]  /*30b0*/  ULOP3.LUT UR15, UR15, 0x3fff, URZ, 0xc0, !UPT ;  /* 0x00003fff0f0f7892 */ /* 0x000fe4000f8ec0ff */
[----:B------:R-:W-:Y:S02]  /*30c0*/  UISETP.LT.AND UP0, UPT, UR4, 0x1, UPT ;  /* 0x000000010400788c */ /* 0x000fe4000bf01270 */
[----:B------:R-:W-:-:S02]  /*30d0*/  ULOP3.LUT UR14, UR14, 0x3fff, URZ, 0xc0, !UPT ;  /* 0x00003fff0e0e7892 */ /* 0x000fc4000f8ec0ff */
[----:B------:R-:W-:Y:S02]  /*30e0*/  USEL UR9, UR4, 0x1, !UP0 ;  /* 0x0000000104097887 */ /* 0x000fe4000c000000 */
[----:B---3--:R-:W-:Y:S02]  /*30f0*/  UISETP.GE.AND UP3, UPT, UR6, 0x1, UPT ;  /* 0x000000010600788c */ /* 0x008fe4000bf66270 */
[----:B------:R-:W-:Y:S01]  /*3100*/  UIADD3 UR9, UPT, UPT, -UR9, URZ, URZ ;  /* 0x000000ff09097290 */ /* 0x000fe2000fffe1ff */
[----:B------:R-:W-:Y:S01]  /*3110*/  UMOV UR20, 0x0 ;  /* 0x0000000000147882 */ /* 0x000fe20000000000 */
[----:B------:R-:W-:Y:S01]  /*3120*/  UMOV UR21, 0x8118490 ;  /* 0x0811849000157882 */ /* 0x000fe20000000000 */
[----:B------:R-:W-:Y:S01]  /*3130*/  UMOV UR18, 0x0 ;  /* 0x0000000000127882 */ /* 0x000fe20000000000 */
[----:B------:R-:W-:Y:S01]  /*3140*/  UMOV UR19, 0x8118490 ;  /* 0x0811849000137882 */ /* 0x000fe20000000000 */
[----:B-1----:R-:W-:-:S15]  /*3150*/  R2UR UR16, R0 ;  /* 0x00000000001072ca */ /* 0x002fde00000e0000 */
.L_x_63:
[----:B------:R-:W-:Y:S02]  /*3160*/  LEA R0, R10, UR5, 0x3 ;  /* 0x000000050a007c11 */ /* 0x000fe4000f8e18ff */
[----:B------:R-:W-:Y:S02]  /*3170*/  SHF.L.U32 R5, R9, 0x1f, RZ ;  /* 0x0000001f09057819 */ /* 0x000fe400000006ff */
[----:B------:R-:W-:Y:S01]  /*3180*/  PLOP3.LUT P0, PT, PT, PT, UP3, 0x80, 0x8 ;  /* 0x000000000008781c */ /* 0x000fe20003f0f038 */
[----:B------:R-:W-:Y:S01]  /*3190*/  VIADD R3, R0, 0xb0 ;  /* 0x000000b000037836 */ /* 0x000fe20000000000 */
[----:B-1----:R-:W1:Y:S02]  /*31a0*/  SYNCS.PHASECHK.TRANS64.TRYWAIT P1, [R0+URZ+0xa0], R5 ;  /* 0x0000a005000075a7 */ /* 0x002e6400080211ff */
[----:B-1-3--:R-:W-:Y:S09]  /*31b0*/  @!P1 BRA `(.L_x_57) ;  /* 0x0000003c00e09947 */ /* 0x00aff20003800000 */
.L_x_122:
[----:B------:R-:W-:Y:S01]  /*31c0*/  LEA R4, R10, UR5, 0x4 ;  /* 0x000000050a047c11 */ /* 0x000fe2000f8e20ff */
[----:B------:R-:W-:Y:S01]  /*31d0*/  @UP3 ULEA UR6, UR12, UR5, 0x3 ;  /* 0x000000050c063291 */ /* 0x000fe2000f8e18ff */
[----:B------:R-:W-:Y:S01]  /*31e0*/  PLOP3.LUT P2, PT, PT, PT, PT, 0x80, 0x8 ;  /* 0x000000000008781c */ /* 0x000fe20003f4f070 */
[----:B------:R-:W-:Y:S01]  /*31f0*/  ULEA UR7, UR13, UR5, 0x3 ;  /* 0x000000050d077291 */ /* 0x000fe2000f8e18ff */
[----:B------:R-:W-:Y:S01]  /*3200*/  PRMT R3, RZ, 0x654, R3 ;  /* 0x00000654ff037816 */ /* 0x000fe20000000003 */
[----:B------:R-:W-:Y:S01]  /*3210*/  ULEA UR8, UR13, UR16, 0x6 ;  /* 0x000000100d087291 */ /* 0x000fe2000f8e30ff */
[----:B-1----:R-:W1:Y:S01]  /*3220*/  LDS.128 R4, [R4+0x130] ;  /* 0x0001300004047984 */ /* 0x002e620000000c00 */
[----:B------:R-:W-:Y:S02]  /*3230*/  @P0 SHF.L.U32 R2, R8, 0x1f, RZ ;  /* 0x0000001f08020819 */ /* 0x000fe400000006ff */
[----:B------:R-:W-:Y:S01]  /*3240*/  SHF.L.U32 R0, R11, 0x1f, RZ ;  /* 0x0000001f0b007819 */ /* 0x000fe200000006ff */
[----:B------:R-:W-:Y:S01]  /*3250*/  @!PT LDS RZ, [RZ] ;  /* 0x00000000fffff984 */ /* 0x000fe20000000800 */
[----:B------:R-:W-:Y:S01]  /*3260*/  @!PT LDS RZ, [RZ] ;  /* 0x00000000fffff984 */ /* 0x000fe20000000800 */
[----:B------:R-:W-:Y:S01]  /*3270*/  @!PT LDS RZ, [RZ] ;  /* 0x00000000fffff984 */ /* 0x000fe20000000800 */
[----:B------:R-:W-:Y:S01]  /*3280*/  @!PT LDS RZ, [RZ] ;  /* 0x00000000fffff984 */ /* 0x000fe20000000800 */
[----:B------:R2:W-:Y:S06]  /*3290*/  MEMBAR.ALL.CTA ;  /* 0x0000000000007992 */ /* 0x0005ec0000008000 */
[----:B--2---:R-:W2:Y:S02]  /*32a0*/  FENCE.VIEW.ASYNC.S ;  /* 0x00000000000073c6 */ /* 0x004ea40000000000 */
[----:B--2---:R2:W-:Y:S01]  /*32b0*/  SYNCS.ARRIVE.TRANS64.RED.A1T0 RZ, [R3+URZ], RZ ;  /* 0x000000ff03ff79a7 */ /* 0x0045e200081004ff */
[----:B------:R2:W3:Y:S01]  /*32c0*/  @P0 SYNCS.PHASECHK.TRANS64.TRYWAIT P2, [UR6], R2 ;  /* 0x00000002ff0005a7 */ /* 0x0004e20008041106 */
[----:B-1----:R-:W-:Y:S01]  /*32d0*/  LOP3.LUT P1, RZ, R6, 0x1, RZ, 0xc0, !PT ;  /* 0x0000000106ff7812 */ /* 0x002fe2000782c0ff */
[----:B------:R-:W1:Y:S02]  /*32e0*/  SYNCS.PHASECHK.TRANS64.TRYWAIT P0, [UR7+0xe0], R0 ;  /* 0x0000e000ff0075a7 */ /* 0x000e640008001107 */
[----:B-123--:R-:W-:Y:S10]  /*32f0*/  @!P0 BRA `(.L_x_58) ;  /* 0x0000003c00a48947 */ /* 0x00eff40003800000 */
.L_x_124:
[----:B------:R-:W-:Y:S01]  /*3300*/  IADD3 R10, PT, PT, R10, 0x1, RZ ;  /* 0x000000010a0a7810 */ /* 0x000fe20007ffe0ff */
[----:B------:R-:W-:Y:S06]  /*3310*/  BRA.U !UP3, `(.L_x_59) ;  /* 0x000000010bc07547 */ /* 0x000fec000b800000 */
[----:B------:R-:W-:Y:S01]  /*3320*/  UPLOP3.LUT UP4, UPT, UPT, UPT, UPT, 0x40, 0x4 ;  /* 0x000000000004789c */ /* 0x000fe20003f8e870 */
[----:B------:R-:W-:Y:S01]  /*3330*/  UMOV UR11, UR9 ;  /* 0x00000009000b7c82 */ /* 0x000fe20008000000 */
[----:B------:R-:W-:Y:S01]  /*3340*/  UMOV UR10, UR4 ;  /* 0x00000004000a7c82 */ /* 0x000fe20008000000 */
[----:B------:R-:W-:-:S08]  /*3350*/  UMOV UR17, UR12 ;  /* 0x0000000c00117c82 */ /* 0x000fd00008000000 */
.L_x_62:
[----:B------:R-:W-:Y:S02]  /*3360*/  UIADD3 UR11, UPT, UPT, UR11, 0x1, URZ ;  /* 0x000000010b0b7890 */ /* 0x000fe4000fffe0ff */
[----:B--2---:R-:W-:Y:S02]  /*3370*/  ULEA UR6, UR17, UR5, 0x3 ;  /* 0x0000000511067291 */ /* 0x004fe4000f8e18ff */
[----:B------:R-:W-:Y:S01]  /*3380*/  UISETP.NE.AND UP0, UPT, UR11, URZ, UPT ;  /* 0x000000ff0b00728c */ /* 0x000fe2000bf05270 */
[----:B---3--:R-:W-:Y:S10]  /*3390*/  @P2 BRA `(.L_x_60) ;  /* 0x00000000000c2947 */ /* 0x008ff40003800000 */
[----:B-1----:R-:W-:Y:S04]  /*33a0*/  SHF.L.U32 R3, R8, 0x1f, RZ ;  /* 0x0000001f08037819 */ /* 0x002fe800000006ff */
[----:B------:R-:W1:Y:S02]  /*33b0*/  SYNCS.PHASECHK.TRANS64.TRYWAIT P0, [UR6], R3 ;  /* 0x00000003ff0075a7 */ /* 0x000e640008001106 */
[----:B-1----:R-:W-:Y:S05]  /*33c0*/  @!P0 BRA `(.L_x_61) ;  /* 0x0000003c00888947 */ /* 0x002fea0003800000 */
.L_x_60:
[----:B------:R-:W-:Y:S01]  /*33d0*/  UISETP.NE.AND UP1, UPT, UR10, 0x1, UPT ;  /* 0x000000010a00788c */ /* 0x000fe2000bf25270 */
[----:B------:R-:W-:Y:S01]  /*33e0*/  PLOP3.LUT P2, PT, PT, PT, PT, 0x80, 0x8 ;  /* 0x000000000008781c */ /* 0x000fe20003f4f070 */
[----:B------:R-:W-:Y:S02]  /*33f0*/  UIADD3 UR12, UPT, UPT, UR17, 0x1, URZ ;  /* 0x00000001110c7890 */ /* 0x000fe4000fffe0ff */
[----:B------:R-:W-:Y:S02]  /*3400*/  ULEA UR28, UR17, UR14, 0x9 ;  /* 0x0000000e111c7291 */ /* 0x000fe4000f8e48ff */
[----:B------:R-:W-:Y:S01]  /*3410*/  UISETP.NE.AND UP2, UPT, UR12, 0x8, UPT ;  /* 0x000000080c00788c */ /* 0x000fe2000bf45270 */
[----:B------:R-:W-:Y:S01]  /*3420*/  PLOP3.LUT P0, PT, PT, PT, UP1, 0x80, 0x8 ;  /* 0x000000000008781c */ /* 0x000fe20003f0f018 */
[----:B------:R-:W-:Y:S02]  /*3430*/  UIADD3 UR40, UPT, UPT, UR28, 0x80, URZ ;  /* 0x000000801c287890 */ /* 0x000fe4000fffe0ff */
[----:B------:R-:W-:Y:S02]  /*3440*/  USEL UR27, URZ, 0x1, UP2 ;  /* 0x00000001ff1b7887 */ /* 0x000fe40009000000 */
[----:B------:R-:W-:Y:S02]  /*3450*/  USEL UR12, UR12, URZ, UP2 ;  /* 0x000000ff0c0c7287 */ /* 0x000fe40009000000 */
[----:B------:R-:W-:Y:S02]  /*3460*/  UIADD3 UR36, UPT, UPT, UR28, 0x100, URZ ;  /* 0x000001001c247890 */ /* 0x000fe4000fffe0ff */
[----:B------:R-:W-:Y:S01]  /*3470*/  @UP1 ULEA UR26, UR12, UR5, 0x3 ;  /* 0x000000050c1a1291 */ /* 0x000fe2000f8e18ff */
[----:B------:R-:W-:Y:S01]  /*3480*/  LOP3.LUT R8, R8, UR27, RZ, 0x3c, !PT ;  /* 0x0000001b08087c12 */ /* 0x000fe2000f8e3cff */
[----:B------:R-:W-:Y:S02]  /*3490*/  UIADD3 UR32, UPT, UPT, UR28, 0x180, URZ ;  /* 0x000001801c207890 */ /* 0x000fe4000fffe0ff */
[----:B------:R-:W-:Y:S01]  /*34a0*/  UIADD3 UR6, UPT, UPT, UR6, 0x40, URZ ;  /* 0x0000004006067890 */ /* 0x000fe2000fffe0ff */
[----:B-1----:R-:W-:Y:S01]  /*34b0*/  @P0 SHF.L.U32 R0, R8, 0x1f, RZ ;  /* 0x0000001f08000819 */ /* 0x002fe200000006ff */
[----:B------:R-:W-:Y:S01]  /*34c0*/  UIADD3 UR10, UPT, UPT, UR10, -0x1, URZ ;  /* 0xffffffff0a0a7890 */ /* 0x000fe2000fffe0ff */
[----:B------:R-:W-:Y:S02]  /*34d0*/  UMOV UR29, 0x80004020 ;  /* 0x80004020001d7882 */ /* 0x000fe40000000000 */
[----:B------:R2:W3:Y:S01]  /*34e0*/  @P0 SYNCS.PHASECHK.TRANS64.TRYWAIT P2, [UR26], R0 ;  /* 0x00000000ff0005a7 */ /* 0x0004e2000804111a */
[----:B------:R-:W-:Y:S01]  /*34f0*/  ULEA UR26, UR17, UR15, 0xa ;  /* 0x0000000f111a7291 */ /* 0x000fe2000f8e50ff */
[----:B------:R-:W-:Y:S01]  /*3500*/  UMOV UR27, 0x40004040 ;  /* 0x40004040001b7882 */ /* 0x000fe20000000000 */
[----:B------:R-:W-:Y:S02]  /*3510*/  UMOV UR41, 0x80004020 ;  /* 0x8000402000297882 */ /* 0x000fe40000000000 */
[----:B------:R-:W-:Y:S02]  /*3520*/  UIADD3 UR38, UPT, UPT, UR26, 0x100, URZ ;  /* 0x000001001a267890 */ /* 0x000fe4000fffe0ff */
[----:B------:R-:W-:Y:S02]  /*3530*/  UIADD3 UR34, UPT, UPT, UR26, 0x200, URZ ;  /* 0x000002001a227890 */ /* 0x000fe4000fffe0ff */
[----:B------:R-:W-:Y:S01]  /*3540*/  UIADD3 UR30, UPT, UPT, UR26, 0x300, URZ ;  /* 0x000003001a1e7890 */ /* 0x000fe2000fffe0ff */
[----:B------:R2:W-:Y:S01]  /*3550*/  UTCQMMA gdesc[UR26], gdesc[UR28], tmem[UR8], tmem[UR24], idesc[UR25], UP4 ;  /* 0x00ff181c1a0075ea */ /* 0x0005e2000a000308 */
[----:B------:R-:W-:Y:S01]  /*3560*/  UPLOP3.LUT UP4, UPT, UPT, UPT, UPT, 0x80, 0x8 ;  /* 0x000000000008789c */ /* 0x000fe20003f8f070 */
[----:B------:R-:W-:Y:S01]  /*3570*/  UMOV UR39, 0x40004040 ;  /* 0x4000404000277882 */ /* 0x000fe20000000000 */
[----:B------:R-:W-:Y:S01]  /*3580*/  UMOV UR37, 0x80004020 ;  /* 0x8000402000257882 */ /* 0x000fe20000000000 */
[----:B------:R2:W-:Y:S01]  /*3590*/  UTCQMMA gdesc[UR38], gdesc[UR40], tmem[UR8], tmem[UR22], idesc[UR23], UPT ;  /* 0x00ff1628260075ea */ /* 0x0005e2000b800308 */
[----:B------:R-:W-:Y:S01]  /*35a0*/  UMOV UR35, 0x40004040 ;  /* 0x4000404000237882 */ /* 0x000fe20000000000 */
[----:B------:R-:W-:Y:S01]  /*35b0*/  UMOV UR33, 0x80004020 ;  /* 0x8000402000217882 */ /* 0x000fe20000000000 */
[----:B------:R-:W-:Y:S01]  /*35c0*/  UMOV UR31, 0x40004040 ;  /* 0x40004040001f7882 */ /* 0x000fe20000000000 */
[----:B------:R2:W-:Y:S01]  /*35d0*/  UTCQMMA gdesc[UR34], gdesc[UR36], tmem[UR8], tmem[UR20], idesc[UR21], UPT ;  /* 0x00ff1424220075ea */ /* 0x0005e2000b800308 */
[----:B------:R2:W-:Y:S01]  /*35e0*/  UTCQMMA gdesc[UR30], gdesc[UR32], tmem[UR8], tmem[UR18], idesc[UR19], UPT ;  /* 0x00ff12201e0075ea */ /* 0x0005e2000b800308 */
[----:B------:R2:W-:Y:S01]  /*35f0*/  UTCBAR [UR6], URZ ;  /* 0x000000ff060073e9 */ /* 0x0005e200080000ff */
[----:B------:R-:W-:Y:S01]  /*3600*/  UMOV UR17, UR12 ;  /* 0x0000000c00117c82 */ /* 0x000fe20008000000 */
[----:B------:R-:W-:Y:S05]  /*3610*/  BRA.U UP0, `(.L_x_62) ;  /* 0xfffffffd00507547 */ /* 0x000fea000b83ffff */
.L_x_59:
[----:B------:R-:W-:Y:S01]  /*3620*/  UIADD3 UR13, UPT, UPT, UR13, 0x1, URZ ;  /* 0x000000010d0d7890 */ /* 0x000fe2000fffe0ff */
[C---:B------:R-:W-:Y:S01]  /*3630*/  ISETP.NE.AND P0, PT, R10.reuse, 0x2, PT ;  /* 0x000000020a00780c */ /* 0x040fe20003f05270 */
[----:B------:R-:W-:Y:S02]  /*3640*/  UIADD3 UR7, UPT, UPT, UR7, 0xc0, URZ ;  /* 0x000000c007077890 */ /* 0x000fe4000fffe0ff */
[----:B------:R-:W-:Y:S01]  /*3650*/  UISETP.NE.AND UP0, UPT, UR13, 0x4, UPT ;  /* 0x000000040d00788c */ /* 0x000fe2000bf05270 */
[----:B-12---:R-:W-:Y:S02]  /*3660*/  SEL R0, RZ, 0x1, P0 ;  /* 0x00000001ff007807 */ /* 0x006fe40000000000 */
[----:B------:R-:W-:Y:S01]  /*3670*/  SEL R10, R10, RZ, P0 ;  /* 0x000000ff0a0a7207 */ /* 0x000fe20000000000 */
[----:B------:R-:W-:Y:S01]  /*3680*/  USEL UR6, URZ, 0x1, UP0 ;  /* 0x00000001ff067887 */ /* 0x000fe20008000000 */
[----:B------:R-:W-:Y:S01]  /*3690*/  LOP3.LUT R9, R9, R0, RZ, 0x3c, !PT ;  /* 0x0000000009097212 */ /* 0x000fe200078e3cff */
[----:B------:R-:W-:Y:S01]  /*36a0*/  USEL UR13, UR13, URZ, UP0 ;  /* 0x000000ff0d0d7287 */ /* 0x000fe20008000000 */
[----:B------:R1:W-:Y:S03]  /*36b0*/  UTCBAR [UR7], URZ ;  /* 0x000000ff070073e9 */ /* 0x0003e600080000ff */
[----:B------:R-:W-:Y:S01]  /*36c0*/  LOP3.LUT R11, R11, UR6, RZ, 0x3c, !PT ;  /* 0x000000060b0b7c12 */ /* 0x000fe2000f8e3cff */
[----:B------:R-:W-:Y:S07]  /*36d0*/  @P1 BRA `(.L_x_63) ;  /* 0xfffffff800a01947 */ /* 0x000fee000383ffff */
[----:B------:R-:W2:Y:S01]  /*36e0*/  S2UR UR4, SR_CgaCtaId ;  /* 0x00000000000479c3 */ /* 0x000ea20000008800 */
[----:B------:R-:W-:Y:S01]  /*36f0*/  ELECT P0, URZ, PT ;  /* 0x0000000000ff782f */ /* 0x000fe20003800000 */
[----:B------:R-:W-:Y:S01]  /*3700*/  IMAD.MOV.U32 R0, RZ, RZ, 0x1 ;  /* 0x00000001ff007424 */ /* 0x000fe200078e00ff */
[----:B------:R-:W-:Y:S01]  /*3710*/  UIADD3 UR5, UPT, UPT, UR5, 0xe0, URZ ;  /* 0x000000e005057890 */ /* 0x000fe2000fffe0ff */
[----:B------:R-:W-:Y:S01]  /*3720*/  SHF.L.U32 R3, R11, 0x1f, RZ ;  /* 0x0000001f0b037819 */ /* 0x000fe200000006ff */
[----:B------:R-:W-:-:S03]  /*3730*/  UMOV UR6, 0x40 ;  /* 0x0000004000067882 */ /* 0x000fc60000000000 */
[----:B------:R-:W-:Y:S01]  /*3740*/  UVIRTCOUNT.DEALLOC.SMPOOL 0x80 ;  /* 0x000000800000784c */ /* 0x000fe20000000000 */
[----:B--2---:R-:W-:Y:S02]  /*3750*/  ULEA UR4, UR4, UR6, 0x18 ;  /* 0x0000000604047291 */ /* 0x004fe4000f8ec0ff */
[----:B------:R-:W-:-:S07]  /*3760*/  ULEA UR6, UR13, UR5, 0x3 ;  /* 0x000000050d067291 */ /* 0x000fce000f8e18ff */
[----:B------:R2:W-:Y:S02]  /*3770*/  @P0 STS.U8 [UR4+0x1c], R0 ;  /* 0x00001c00ff000988 */ /* 0x0005e40008000004 */
[----:B------:R-:W4:Y:S02]  /*3780*/  SYNCS.PHASECHK.TRANS64.TRYWAIT P0, [UR6], R3 ;  /* 0x00000003ff0075a7 */ /* 0x000f240008001106 */
[----:B--2-4-:R-:W-:Y:S05]  /*3790*/  @!P0 BRA `(.L_x_64) ;  /* 0x0000003800ac8947 */ /* 0x014fea0003800000 */
.L_x_127:
[----:B-1----:R-:W-:-:S04]  /*37a0*/  UIADD3 UR7, UPT, UPT, UR13, 0x1, URZ ;  /* 0x000000010d077890 */ /* 0x002fc8000fffe0ff */
[----:B------:R-:W-:-:S04]  /*37b0*/  UISETP.NE.AND UP0, UPT, UR7, 0x4, UPT ;  /* 0x000000040700788c */ /* 0x000fc8000bf05270 */
[----:B------:R-:W-:Y:S02]  /*37c0*/  USEL UR8, URZ, 0x1, UP0 ;  /* 0x00000001ff087887 */ /* 0x000fe40008000000 */
[----:B------:R-:W-:-:S04]  /*37d0*/  USEL UR7, UR7, URZ, UP0 ;  /* 0x000000ff07077287 */ /* 0x000fc80008000000 */
[----:B------:R-:W-:Y:S01]  /*37e0*/  ULEA UR6, UR7, UR5, 0x3 ;  /* 0x0000000507067291 */ /* 0x000fe2000f8e18ff */
[----:B------:R-:W-:-:S04]  /*37f0*/  LOP3.LUT R2, R11, UR8, RZ, 0x3c, !PT ;  /* 0x000000080b027c12 */ /* 0x000fc8000f8e3cff */
[----:B--2---:R-:W-:-:S04]  /*3800*/  SHF.L.U32 R3, R2, 0x1f, RZ ;  /* 0x0000001f02037819 */ /* 0x004fc800000006ff */
[----:B------:R-:W1:Y:S02]  /*3810*/  SYNCS.PHASECHK.TRANS64.TRYWAIT P0, [UR6], R3 ;  /* 0x00000003ff0075a7 */ /* 0x000e640008001106 */
[----:B-1----:R-:W-:Y:S05]  /*3820*/  @!P0 BRA `(.L_x_65) ;  /* 0x0000003800a08947 */ /* 0x002fea0003800000 */
.L_x_129:
        /* <DEDUP_REMOVED lines=9> */
.L_x_131:
[----:B------:R-:W-:-:S04]  /*38c0*/  UIADD3 UR7, UPT, UPT, UR7, 0x1, URZ ;  /* 0x0000000107077890 */ /* 0x000fc8000fffe0ff */
[----:B------:R-:W-:-:S04]  /*38d0*/  UISETP.NE.AND UP0, UPT, UR7, 0x4, UPT ;  /* 0x000000040700788c */ /* 0x000fc8000bf05270 */
[----:B------:R-:W-:Y:S02]  /*38e0*/  USEL UR6, URZ, 0x1, UP0 ;  /* 0x00000001ff067887 */ /* 0x000fe40008000000 */
[----:B------:R-:W-:-:S04]  /*38f0*/  USEL UR7, UR7, URZ, UP0 ;  /* 0x000000ff07077287 */ /* 0x000fc80008000000 */
[----:B------:R-:W-:Y:S01]  /*3900*/  ULEA UR7, UR7, UR5, 0x3 ;  /* 0x0000000507077291 */ /* 0x000fe2000f8e18ff */
[----:B-1----:R-:W-:-:S04]  /*3910*/  LOP3.LUT R3, R2, UR6, RZ, 0x3c, !PT ;  /* 0x0000000602037c12 */ /* 0x002fc8000f8e3cff */
[----:B------:R-:W-:-:S04]  /*3920*/  SHF.L.U32 R3, R3, 0x1f, RZ ;  /* 0x0000001f03037819 */ /* 0x000fc800000006ff */
[----:B------:R-:W1:Y:S02]  /*3930*/  SYNCS.PHASECHK.TRANS64.TRYWAIT P0, [UR7], R3 ;  /* 0x00000003ff0075a7 */ /* 0x000e640008001107 */
[----:B-1----:R-:W-:Y:S05]  /*3940*/  @!P0 BRA `(.L_x_67) ;  /* 0x0000003800888947 */ /* 0x002fea0003800000 */
.L_x_133:
[----:B------:R-:W-:Y:S01]  /*3950*/  NOP ;  /* 0x0000000000007918 */ /* 0x000fe20000000000 */
[----:B-1----:R-:W1:Y:S01]  /*3960*/  LDS R0, [UR4+0x14] ;  /* 0x00001404ff007984 */ /* 0x002e620008000800 */
[----:B------:R-:W-:Y:S01]  /*3970*/  ULOP3.LUT UR6, UR16, 0xffff, URZ, 0xc0, !UPT ;  /* 0x0000ffff10067892 */ /* 0x000fe2000f8ec0ff */
[----:B------:R-:W-:Y:S01]  /*3980*/  UMOV UR8, 0xffff ;  /* 0x0000ffff00087882 */ /* 0x000fe20000000000 */
[----:B------:R-:W-:Y:S02]  /*3990*/  UMOV UR5, 0x1 ;  /* 0x0000000100057882 */ /* 0x000fe40000000000 */
[----:B------:R-:W-:-:S04]  /*39a0*/  USHF.R.U32.HI UR6, URZ, 0x5, UR6 ;  /* 0x00000005ff067899 */ /* 0x000fc80008011606 */
[----:B------:R-:W-:Y:S02]  /*39b0*/  USHF.L.U32 UR8, UR8, UR6, URZ ;  /* 0x0000000608087299 */ /* 0x000fe400080006ff */
[----:B------:R-:W-:-:S04]  /*39c0*/  USHF.L.U32 UR5, UR5, UR6, URZ ;  /* 0x0000000605057299 */ /* 0x000fc800080006ff */
[----:B-1----:R-:W-:-:S04]  /*39d0*/  LOP3.LUT R0, R0, UR8, RZ, 0xc0, !PT ;  /* 0x0000000800007c12 */ /* 0x002fc8000f8ec0ff */
[----:B------:R-:W-:-:S13]  /*39e0*/  ISETP.NE.AND P0, PT, R0, UR8, PT ;  /* 0x0000000800007c0c */ /* 0x000fda000bf05270 */
[----:B------:R-:W-:Y:S05]  /*39f0*/  @P0 BRA `(.L_x_68) ;  /* 0x0000000000580947 */ /* 0x000fea0003800000 */
[----:B------:R-:W1:Y:S02]  /*3a00*/  LDS R0, [UR4+0x18] ;  /* 0x00001804ff007984 */ /* 0x000e640008000800 */
[----:B-1----:R-:W-:-:S04]  /*3a10*/  LOP3.LUT R0, R0, UR5, RZ, 0xc0, !PT ;  /* 0x0000000500007c12 */ /* 0x002fc8000f8ec0ff */
[----:B------:R-:W-:-:S13]  /*3a20*/  ISETP.NE.AND P0, PT, R0, UR5, PT ;  /* 0x0000000500007c0c */ /* 0x000fda000bf05270 */
[----:B------:R-:W-:Y:S05]  /*3a30*/  @P0 BRA `(.L_x_69) ;  /* 0x00000000003c0947 */ /* 0x000fea0003800000 */
[----:B------:R-:W1:Y:S01]  /*3a40*/  S2R R2, SR_LANEID ;  /* 0x0000000000027919 */ /* 0x000e620000000000 */
[----:B------:R-:W-:Y:S01]  /*3a50*/  ULOP3.LUT UR8, URZ, UR8, URZ, 0x33, !UPT ;  /* 0x00000008ff087292 */ /* 0x000fe2000f8e33ff */
[----:B------:R-:W-:Y:S01]  /*3a60*/  LOP3.LUT R4, RZ, UR5, RZ, 0x33, !PT ;  /* 0x00000005ff047c12 */ /* 0x000fe2000f8e33ff */
[----:B------:R-:W-:Y:S02]  /*3a70*/  VOTEU.ANY UR7, UPT, PT ;  /* 0x0000000000077886 */ /* 0x000fe400038e0100 */
[----:B------:R-:W-:Y:S01]  /*3a80*/  UFLO.U32 UR7, UR7 ;  /* 0x00000007000772bd */ /* 0x000fe200080e0000 */
[----:B------:R-:W2:Y:S01]  /*3a90*/  REDUX UR5, R4 ;  /* 0x00000000040573c4 */ /* 0x000ea20000000000 */
[----:B------:R-:W-:-:S06]  /*3aa0*/  IMAD.U32 R0, RZ, RZ, UR8 ;  /* 0x00000008ff007e24 */ /* 0x000fcc000f8e00ff */
[----:B------:R4:W-:Y:S01]  /*3ab0*/  UTCATOMSWS.AND URZ, UR8 ;  /* 0x0000000800ff79e3 */ /* 0x0009e20008000000 */
[----:B------:R-:W3:Y:S01]  /*3ac0*/  REDUX UR6, R0 ;  /* 0x00000000000673c4 */ /* 0x000ee20000000000 */
[----:B-1----:R-:W-:Y:S01]  /*3ad0*/  ISETP.EQ.U32.AND P0, PT, R2, UR7, PT ;  /* 0x0000000702007c0c */ /* 0x002fe2000bf02070 */
[----:B--2---:R-:W-:Y:S01]  /*3ae0*/  IMAD.U32 R2, RZ, RZ, UR5 ;  /* 0x00000005ff027e24 */ /* 0x004fe2000f8e00ff */
[----:B---3--:R-:W-:-:S11]  /*3af0*/  MOV R3, UR6 ;  /* 0x0000000600037c02 */ /* 0x008fd60008000f00 */
[----:B------:R4:W-:Y:S04]  /*3b00*/  @P0 ATOMS.AND RZ, [UR4+0x14], R3 ;  /* 0x00001403ffff098c */ /* 0x0009e8000a800004 */
[----:B------:R4:W-:Y:S01]  /*3b10*/  @P0 ATOMS.AND RZ, [UR4+0x18], R2 ;  /* 0x00001802ffff098c */ /* 0x0009e2000a800004 */
[----:B------:R-:W-:Y:S05]  /*3b20*/  BRA `(.L_x_70) ;  /* 0x0000000000147947 */ /* 0x000fea0003800000 */
.L_x_69:
[----:B------:R-:W-:Y:S02]  /*3b30*/  MOV R2, 0x3b50 ;  /* 0x00003b5000027802 */ /* 0x000fe40000000f00 */
[----:B---3-5:R-:W-:Y:S05]  /*3b40*/  CALL.REL.NOINC `($__internal_0_$__cuda_sm10x_tcgen05_guardrail_trap_col_being_dealloced_not_returned_by_alloc) ;  /* 0x0000003800a47944 */ /* 0x028fea0003c00000 */
[----:B------:R-:W-:Y:S05]  /*3b50*/  BRA `(.L_x_70) ;  /* 0x0000000000087947 */ /* 0x000fea0003800000 */
.L_x_68:
[----:B------:R-:W-:Y:S02]  /*3b60*/  MOV R2, 0x3b80 ;  /* 0x00003b8000027802 */ /* 0x000fe40000000f00 */
[----:B---3-5:R-:W-:Y:S05]  /*3b70*/  CALL.REL.NOINC `($__internal_2_$__cuda_sm10x_tcgen05_guardrail_trap_unallocated_columns_being_dealloced) ;  /* 0x0000003800b07944 */ /* 0x028fea0003c00000 */
.L_x_70:
[----:B------:R-:W-:Y:S01]  /*3b80*/  NOP ;  /* 0x0000000000007918 */ /* 0x000fe20000000000 */
[----:B----4-:R-:W-:Y:S05]  /*3b90*/  EXIT ;  /* 0x000000000000794d */ /* 0x010fea0003800000 */
.L_x_52:
[----:B------:R-:W-:-:S09]  /*3ba0*/  UISETP.NE.OR UP2, UPT, UR8, 0x3, !UP2 ;  /* 0x000000030800788c */ /* 0x000fd2000d745670 */
[----:B------:R-:W-:Y:S05]  /*3bb0*/  BRA.U UP2, `(.L_x_71) ;  /* 0x0000000902c87547 */ /* 0x000fea000b800000 */
[----:B------:R-:W1:Y:S01]  /*3bc0*/  LDCU.64 UR6, c[0x0][0x888] ;  /* 0x00011100ff0677ac */ /* 0x000e620008000a00 */
[----:B------:R-:W2:Y:S01]  /*3bd0*/  LDC R0, c[0x0][0xb30] ;  /* 0x0002cc00ff007b82 */ /* 0x000ea20000000800 */
[----:B------:R-:W-:Y:S01]  /*3be0*/  IMAD.MOV.U32 R30, RZ, RZ, 0x1 ;  /* 0x00000001ff1e7424 */ /* 0x000fe200078e00ff */
[----:B------:R-:W-:Y:S01]  /*3bf0*/  CS2R R28, SRZ ;  /* 0x00000000001c7805 */ /* 0x000fe2000001ff00 */
[----:B------:R-:W4:Y:S01]  /*3c00*/  LDCU.64 UR4, c[0x0][0x890] ;  /* 0x00011200ff0477ac */ /* 0x000f220008000a00 */
[----:B------:R-:W-:Y:S01]  /*3c10*/  IMAD.MOV.U32 R25, RZ, RZ, 0x2000 ;  /* 0x00002000ff197424 */ /* 0x000fe200078e00ff */
[----:B------:R-:W-:-:S03]  /*3c20*/  UMOV UR8, 0x400 ;  /* 0x0000040000087882 */ /* 0x000fc60000000000 */
[----:B------:R-:W3:Y:S01]  /*3c30*/  LDC R19, c[0x0][0x370] ;  /* 0x0000dc00ff137b82 */ /* 0x000ee20000000800 */
[----:B------:R-:W-:-:S07]  /*3c40*/  UPLOP3.LUT UP1, UPT, UPT, UPT, UPT, 0x40, 0x4 ;  /* 0x000000000004789c */ /* 0x000fce0003f2e870 */
[----:B------:R-:W3:Y:S01]  /*3c50*/  LDC R2, c[0x0][0xb0c] ;  /* 0x0002c300ff027b82 */ /* 0x000ee20000000800 */
[----:B-1----:R-:W-:Y:S02]  /*3c60*/  UISETP.NE.U32.AND UP2, UPT, UR6, URZ, UPT ;  /* 0x000000ff0600728c */ /* 0x002fe4000bf45070 */
[----:B------:R-:W-:Y:S02]  /*3c70*/  ULEA UR6, UR37, UR8, 0x18 ;  /* 0x0000000825067291 */ /* 0x000fe4000f8ec0ff */
[----:B------:R-:W-:Y:S02]  /*3c80*/  UISETP.NE.AND.EX UP2, UPT, UR7, URZ, UPT, UP2 ;  /* 0x000000ff0700728c */ /* 0x000fe4000bf45320 */
[----:B------:R-:W-:Y:S01]  /*3c90*/  UIADD3 UR7, UPT, UPT, UR6, 0x80, URZ ;  /* 0x0000008006077890 */ /* 0x000fe2000fffe0ff */
[----:B------:R-:W1:Y:S01]  /*3ca0*/  LDC R18, c[0x0][0xb20] ;  /* 0x0002c800ff127b82 */ /* 0x000e620000000800 */
[----:B----4-:R-:W-:Y:S01]  /*3cb0*/  UISETP.NE.U32.AND UP3, UPT, UR4, URZ, UPT ;  /* 0x000000ff0400728c */ /* 0x010fe2000bf65070 */
[----:B--2---:R-:W-:Y:S01]  /*3cc0*/  ISETP.NE.AND P1, PT, R0, 0x1, PT ;  /* 0x000000010000780c */ /* 0x004fe20003f25270 */
[----:B------:R-:W-:-:S02]  /*3cd0*/  UPRMT UR37, UR37, 0x654, UR7 ;  /* 0x0000065425257896 */ /* 0x000fc40008000007 */
[----:B------:R-:W-:-:S03]  /*3ce0*/  UISETP.NE.AND.EX UP3, UPT, UR5, URZ, UPT, UP3 ;  /* 0x000000ff0500728c */ /* 0x000fc6000bf65330 */
[----:B------:R-:W2:Y:S08]  /*3cf0*/  LDC.64 R32, c[0x0][0x348] ;  /* 0x0000d200ff207b82 */ /* 0x000eb00000000a00 */
[----:B------:R-:W4:Y:S08]  /*3d00*/  LDC.64 R16, c[0x0][0xb10] ;  /* 0x0002c400ff107b82 */ /* 0x000f300000000a00 */
[----:B------:R-:W1:Y:S08]  /*3d10*/  LDC.64 R6, c[0x0][0xb18] ;  /* 0x0002c600ff067b82 */ /* 0x000e700000000a00 */
[----:B------:R-:W1:Y:S08]  /*3d20*/  LDC.64 R4, c[0x0][0xb28] ;  /* 0x0002ca00ff047b82 */ /* 0x000e700000000a00 */
[----:B---3--:R-:W1:Y:S02]  /*3d30*/  LDC R24, c[0x0][0x374] ;  /* 0x0000dd00ff187b82 */ /* 0x008e640000000800 */
.L_x_79:
[C---:B------:R-:W-:Y:S02]  /*3d40*/  LEA R0, R29.reuse, UR6, 0x3 ;  /* 0x000000061d007c11 */ /* 0x040fe4000f8e18ff */
[----:B------:R-:W-:Y:S02]  /*3d50*/  SHF.L.U32 R3, R28, 0x1f, RZ ;  /* 0x0000001f1c037819 */ /* 0x000fe400000006ff */
[----:B------:R-:W-:Y:S02]  /*3d60*/  LEA R20, R29, UR6, 0x4 ;  /* 0x000000061d147c11 */ /* 0x000fe4000f8e20ff */
[----:B---3--:R-:W3:Y:S02]  /*3d70*/  SYNCS.PHASECHK.TRANS64.TRYWAIT P0, [R0+URZ+0xa0], R3 ;  /* 0x0000a003000075a7 */ /* 0x008ee400080011ff */
[----:B---3--:R-:W-:Y:S05]  /*3d80*/  @!P0 BRA `(.L_x_72) ;  /* 0x0000003400908947 */ /* 0x008fea0003800000 */
.L_x_134:
[----:B------:R-:W-:Y:S01]  /*3d90*/  ISETP.GE.AND P0, PT, R72, 0x1, PT ;  /* 0x000000014800780c */ /* 0x000fe20003f06270 */
[----:B------:R-:W1:Y:S01]  /*3da0*/  LDS.128 R20, [R20+0x130] ;  /* 0x0001300014147984 */ /* 0x000e620000000c00 */
[----:B------:R-:W-:Y:S01]  /*3db0*/  ISETP.NE.U32.AND P4, PT, RZ, UR4, PT ;  /* 0x00000004ff007c0c */ /* 0x000fe2000bf85070 */
[----:B---3--:R-:W-:Y:S01]  /*3dc0*/  VIADD R0, R0, 0xb0 ;  /* 0x000000b000007836 */ /* 0x008fe20000000000 */
[----:B------:R-:W-:Y:S02]  /*3dd0*/  SHF.L.U32 R26, R30, 0x1f, RZ ;  /* 0x0000001f1e1a7819 */ /* 0x000fe400000006ff */
[----:B------:R-:W-:Y:S02]  /*3de0*/  ISETP.NE.AND.EX P4, PT, RZ, UR5, PT, P4 ;  /* 0x00000005ff007c0c */ /* 0x000fe4000bf85340 */
[----:B------:R-:W-:Y:S01]  /*3df0*/  PRMT R0, RZ, 0x654, R0 ;  /* 0x00000654ff007816 */ /* 0x000fe20000000000 */
[----:B------:R-:W-:Y:S01]  /*3e00*/  @!PT LDS RZ, [RZ] ;  /* 0x00000000fffff984 */ /* 0x000fe20000000800 */
[----:B------:R-:W-:Y:S01]  /*3e10*/  @!PT LDS RZ, [RZ] ;  /* 0x00000000fffff984 */ /* 0x000fe20000000800 */
[----:B------:R-:W-:Y:S01]  /*3e20*/  @!PT LDS RZ, [RZ] ;  /* 0x00000000fffff984 */ /* 0x000fe20000000800 */
[----:B------:R-:W-:Y:S01]  /*3e30*/  @!PT LDS RZ, [RZ] ;  /* 0x00000000fffff984 */ /* 0x000fe20000000800 */
[----:B------:R3:W-:Y:S06]  /*3e40*/  MEMBAR.ALL.CTA ;  /* 0x0000000000007992 */ /* 0x0007ec0000008000 */
[----:B---3--:R-:W3:Y:S02]  /*3e50*/  FENCE.VIEW.ASYNC.S ;  /* 0x00000000000073c6 */ /* 0x008ee40000000000 */
[----:B---3--:R3:W-:Y:S01]  /*3e60*/  SYNCS.ARRIVE.TRANS64.RED.A1T0 RZ, [R0+URZ], RZ ;  /* 0x000000ff00ff79a7 */ /* 0x0087e200081004ff */
[----:B-1----:R-:W-:Y:S11]  /*3e70*/  LOP3.LUT P3, RZ, R22, 0x1, RZ, 0xc0, !PT ;  /* 0x0000000116ff7812 */ /* 0x002ff6000786c0ff */
[----:B------:R-:W-:Y:S02]  /*3e80*/  @!UPT UIADD3 URZ, UPT, UPT, URZ, URZ, URZ ;  /* 0x000000fffffff290 */ /* 0x000fe4000fffe0ff */
[----:B------:R-:W-:Y:S02]  /*3e90*/  @P3 MOV R13, R20 ;  /* 0x00000014000d3202 */ /* 0x000fe40000000f00 */
[----:B------:R-:W-:Y:S01]  /*3ea0*/  @P3 LOP3.LUT R8, R21, 0xffff, RZ, 0xc0, !PT ;  /* 0x0000ffff15083812 */ /* 0x000fe200078ec0ff */
[----:B---3--:R-:W-:Y:S06]  /*3eb0*/  @!P0 BRA `(.L_x_73) ;  /* 0x0000000000a48947 */ /* 0x008fec0003800000 */
[----:B------:R-:W-:Y:S01]  /*3ec0*/  IMAD.HI.U32 R31, R24, R7, RZ ;  /* 0x00000007181f7227 */ /* 0x000fe200078e00ff */
[----:B------:R-:W-:Y:S02]  /*3ed0*/  ISETP.NE.AND P0, PT, R6, 0x1, PT ;  /* 0x000000010600780c */ /* 0x000fe40003f05270 */
[----:B------:R-:W-:Y:S01]  /*3ee0*/  ISETP.NE.AND P2, PT, R72, 0x1, PT ;  /* 0x000000014800780c */ /* 0x000fe20003f45270 */
[----:B----4-:R-:W-:Y:S01]  /*3ef0*/  IMAD.HI.U32 R34, R19, R16, RZ ;  /* 0x0000001013227227 */ /* 0x010fe200078e00ff */
[----:B------:R-:W-:Y:S02]  /*3f00*/  SHF.R.U32.HI R31, RZ, R18, R31 ;  /* 0x00000012ff1f7219 */ /* 0x000fe4000001161f */
[----:B------:R-:W-:Y:S01]  /*3f10*/  ISETP.NE.AND P5, PT, R2, 0x1, PT ;  /* 0x000000010200780c */ /* 0x000fe20003fa5270 */
[----:B------:R-:W-:Y:S01]  /*3f20*/  IMAD.HI.U32 R36, R13, R16, RZ ;  /* 0x000000100d247227 */ /* 0x000fe200078e00ff */
[----:B------:R-:W-:Y:S02]  /*3f30*/  SHF.R.U32.HI R34, RZ, R17, R34 ;  /* 0x00000011ff227219 */ /* 0x000fe40000011622 */
[----:B------:R-:W-:Y:S01]  /*3f40*/  SEL R3, R24, R31, !P0 ;  /* 0x0000001f18037207 */ /* 0x000fe20004000000 */
[C---:B------:R-:W-:Y:S01]  /*3f50*/  IMAD.HI.U32 R31, R8.reuse, R7, RZ ;  /* 0x00000007081f7227 */ /* 0x040fe200078e00ff */
[----:B------:R-:W-:Y:S02]  /*3f60*/  SEL R11, R19, R34, !P5 ;  /* 0x00000022130b7207 */ /* 0x000fe40006800000 */
[----:B------:R-:W-:Y:S01]  /*3f70*/  SHF.R.U32.HI R36, RZ, R17, R36 ;  /* 0x00000011ff247219 */ /* 0x000fe20000011624 */
[----:B------:R-:W-:Y:S01]  /*3f80*/  IMAD.HI.U32 R38, R3, R4, RZ ;  /* 0x0000000403267227 */ /* 0x000fe200078e00ff */
[----:B------:R-:W-:Y:S03]  /*3f90*/  SHF.R.U32.HI R31, RZ, R18, R31 ;  /* 0x00000012ff1f7219 */ /* 0x000fe6000001161f */
[----:B------:R-:W-:Y:S01]  /*3fa0*/  IMAD.HI.U32 R34, R11, R4, RZ ;  /* 0x000000040b227227 */ /* 0x000fe200078e00ff */
[----:B------:R-:W-:Y:S02]  /*3fb0*/  @P2 SHF.R.U32.HI R3, RZ, R5, R38 ;  /* 0x00000005ff032219 */ /* 0x000fe40000011626 */
[----:B------:R-:W-:Y:S02]  /*3fc0*/  SEL R9, R8, R31, !P0 ;  /* 0x0000001f08097207 */ /* 0x000fe40004000000 */
[----:B------:R-:W-:Y:S01]  /*3fd0*/  @P2 SHF.R.U32.HI R11, RZ, R5, R34 ;  /* 0x00000005ff0b2219 */ /* 0x000fe20000011622 */
[C---:B------:R-:W-:Y:S01]  /*3fe0*/  IMAD R10, R72.reuse, R3, RZ ;  /* 0x00000003480a7224 */ /* 0x040fe200078e02ff */
[----:B------:R-:W-:Y:S01]  /*3ff0*/  SEL R3, R13, R36, !P5 ;  /* 0x000000240d037207 */ /* 0x000fe20006800000 */
[C---:B------:R-:W-:Y:S03]  /*4000*/  IMAD.HI.U32 R14, R9.reuse, R4, RZ ;  /* 0x00000004090e7227 */ /* 0x040fe600078e00ff */
[----:B------:R-:W-:Y:S01]  /*4010*/  ISETP.GE.AND P0, PT, R9, R10, PT ;  /* 0x0000000a0900720c */ /* 0x000fe20003f06270 */
[C---:B------:R-:W-:Y:S01]  /*4020*/  IMAD R12, R72.reuse, R11, RZ ;  /* 0x0000000b480c7224 */ /* 0x040fe200078e02ff */
[-C--:B------:R-:W-:Y:S04]  /*4030*/  SHF.R.U32.HI R14, RZ, R5.reuse, R14 ;  /* 0x00000005ff0e7219 */ /* 0x080fe8000001160e */
[----:B------:R-:W-:Y:S02]  /*4040*/  ISETP.GE.OR P0, PT, R3, R12, P0 ;  /* 0x0000000c0300720c */ /* 0x000fe40000706670 */
[----:B------:R-:W-:Y:S05]  /*4050*/  SEL R15, R9, R14, !P2 ;  /* 0x0000000e090f7207 */ /* 0x000fea0005000000 */
[----:B------:R-:W-:Y:S04]  /*4060*/  IMAD.MOV R14, RZ, RZ, -R15 ;  /* 0x000000ffff0e7224 */ /* 0x000fe800078e0a0f */
[----:B------:R-:W-:Y:S02]  /*4070*/  IMAD R14, R72, R14, R9 ;  /* 0x0000000e480e7224 */ /* 0x000fe400078e0209 */
[C---:B------:R-:W-:Y:S05]  /*4080*/  @!P0 IMAD.HI.U32 R10, R3.reuse, R4, RZ ;  /* 0x00000004030a8227 */ /* 0x040fea00078e00ff */
[----:B------:R-:W-:Y:S04]  /*4090*/  @!P0 SHF.R.U32.HI R10, RZ, R5, R10 ;  /* 0x00000005ff0a8219 */ /* 0x000fe8000001160a */
[----:B------:R-:W-:Y:S01]  /*40a0*/  @!P0 SEL R0, R3, R10, !P2 ;  /* 0x0000000a03008207 */ /* 0x000fe20005000000 */
[----:B------:R-:W-:Y:S03]  /*40b0*/  IMAD.MOV R10, RZ, RZ, -R3 ;  /* 0x000000ffff0a7224 */ /* 0x000fe600078e0a03 */
[----:B------:R-:W-:Y:S01]  /*40c0*/  @!P0 IADD3 R15, PT, PT, R15, -R0, RZ ;  /* 0x800000000f0f8210 */ /* 0x000fe20007ffe0ff */
[----:B------:R-:W-:Y:S01]  /*40d0*/  @!P0 IMAD R0, R11, R14, R0 ;  /* 0x0000000e0b008224 */ /* 0x000fe200078e0200 */
[----:B------:R-:W-:Y:S01]  /*40e0*/  IADD3 R11, PT, PT, -R9, RZ, RZ ;  /* 0x000000ff090b7210 */ /* 0x000fe20007ffe1ff */
[----:B------:R-:W-:Y:S02]  /*40f0*/  IMAD R13, R2, R10, R13 ;  /* 0x0000000a020d7224 */ /* 0x000fe400078e020d */
[----:B------:R-:W-:Y:S02]  /*4100*/  @!P0 IMAD R9, R15, R72, R3 ;  /* 0x000000480f098224 */ /* 0x000fe400078e0203 */
[----:B------:R-:W-:Y:S02]  /*4110*/  @!P0 IMAD.MOV.U32 R3, RZ, RZ, R0 ;  /* 0x000000ffff038224 */ /* 0x000fe400078e0000 */
[----:B------:R-:W-:Y:S02]  /*4120*/  IMAD R8, R6, R11, R8 ;  /* 0x0000000b06087224 */ /* 0x000fe400078e0208 */
[----:B------:R-:W-:Y:S02]  /*4130*/  IMAD R13, R3, R2, R13 ;  /* 0x00000002030d7224 */ /* 0x000fe400078e020d */
[----:B------:R-:W-:Y:S02]  /*4140*/  IMAD R8, R9, R6, R8 ;  /* 0x0000000609087224 */ /* 0x000fe400078e0208 */
.L_x_73:
[----:B------:R-:W-:Y:S05]  /*4150*/  BRA.U UP1, `(.L_x_74) ;  /* 0x0000000101107547 */ /* 0x000fea000b800000 */
[----:B------:R-:W-:Y:S04]  /*4160*/  MOV R0, UR13 ;  /* 0x0000000d00007c02 */ /* 0x000fe80008000f00 */
[----:B------:R-:W-:Y:S04]  /*4170*/  SHF.L.U32 R3, R0, 0x1f, RZ ;  /* 0x0000001f00037819 */ /* 0x000fe800000006ff */
[----:B------:R-:W1:Y:S02]  /*4180*/  SYNCS.PHASECHK.TRANS64.TRYWAIT P0, [UR6+0x98], R3 ;  /* 0x00009803ff0075a7 */ /* 0x000e640008001106 */
[----:B-1----:R-:W-:Y:S05]  /*4190*/  @!P0 BRA `(.L_x_75) ;  /* 0x0000003000a08947 */ /* 0x002fea0003800000 */
.L_x_74:
[----:B------:R-:W-:Y:S05]  /*41a0*/  BRA.U !UP3, `(.L_x_76) ;  /* 0x000000010b347547 */ /* 0x000fea000b800000 */
[----:B------:R-:W-:Y:S01]  /*41b0*/  UPLOP3.LUT UP0, UPT, UPT, UPT, UP2, 0x80, 0x8 ;  /* 0x000000000008789c */ /* 0x000fe20003f0f020 */
[----:B-1----:R-:W-:Y:S02]  /*41c0*/  HFMA2 R0, -RZ, RZ, 0, 5.9604644775390625e-08 ;  /* 0x00000001ff007431 */ /* 0x002fe400000001ff */
[----:B------:R-:W-:Y:S03]  /*41d0*/  IMAD.MOV.U32 R164, RZ, RZ, 0x1 ;  /* 0x00000001ffa47424 */ /* 0x000fe600078e00ff */
[----:B------:R-:W-:Y:S05]  /*41e0*/  PLOP3.LUT P0, PT, PT, PT, UP0, 0x80, 0x8 ;  /* 0x000000000008781c */ /* 0x000fea0003f0f008 */
[----:B------:R-:W1:Y:S01]  /*41f0*/  @UP0 LDCU.64 UR8, c[0x0][0x888] ;  /* 0x00011100ff0807ac */ /* 0x000e620008000a00 */
[----:B------:R-:W-:Y:S07]  /*4200*/  @UP0 UIMAD UR7, UR36, UR4, URZ ;  /* 0x00000004240702a4 */ /* 0x000fee000f8e02ff */
[----:B------:R-:W-:Y:S01]  /*4210*/  @!P0 PRMT R164, R0, 0x7610, R164 ;  /* 0x0000761000a48816 */ /* 0x000fe200000000a4 */
[----:B-1----:R-:W-:Y:S03]  /*4220*/  @UP0 UIMAD.WIDE UR8, UR7, 0x4, UR8 ;  /* 0x00000004070808a5 */ /* 0x002fe6000f8e0208 */
[----:B------:R-:W1:Y:S03]  /*4230*/  @!UP0 LDCU UR7, c[0x0][0x880] ;  /* 0x00011000ff0787ac */ /* 0x000e660008000800 */
[----:B------:R-:W-:Y:S01]  /*4240*/  IMAD.U32 R10, RZ, RZ, UR8 ;  /* 0x00000008ff0a7e24 */ /* 0x000fe2000f8e00ff */
[----:B------:R-:W-:Y:S05]  /*4250*/  MOV R11, UR9 ;  /* 0x00000009000b7c02 */ /* 0x000fea0008000f00 */
[----:B-----5:R3:W5:Y:S02]  /*4260*/  @P0 LDG.E R81, desc[UR40][R10.64] ;  /* 0x000000280a510981 */ /* 0x020764000c1e1900 */
[----:B-1-3--:R-:W-:Y:S07]  /*4270*/  @!P0 IMAD.U32 R81, RZ, RZ, UR7 ;  /* 0x00000007ff518e24 */ /* 0x00afee000f8e00ff */
.L_x_76:
[----:B-----5:R-:W-:Y:S01]  /*4280*/  @!P4 FSETP.EQ.AND P5, PT, R81, RZ, PT ;  /* 0x000000ff5100c20b */ /* 0x020fe20003fa2000 */
[----:B------:R-:W-:Y:S01]  /*4290*/  @!UPT UIADD3 URZ, UPT, UPT, URZ, URZ, URZ ;  /* 0x000000fffffff290 */ /* 0x000fe2000fffe0ff */
[----:B------:R-:W-:Y:S11]  /*42a0*/  @!P4 BRA `(.L_x_77) ;  /* 0x000000000014c947 */ /* 0x000ff60003800000 */
[----:B------:R-:W-:Y:S02]  /*42b0*/  LOP3.LUT P0, RZ, R164, 0xff, RZ, 0xc0, !PT ;  /* 0x000000ffa4ff7812 */ /* 0x000fe4000780c0ff */
[----:B------:R-:W-:Y:S04]  /*42c0*/  PLOP3.LUT P5, PT, PT, PT, UP0, 0x80, 0x8 ;  /* 0x000000000008781c */ /* 0x000fe80003faf008 */
[----:B------:R-:W-:Y:S07]  /*42d0*/  PLOP3.LUT P5, PT, P5, PT, PT, 0x8, 0x80 ;  /* 0x000000000080781c */ /* 0x000fee0002fae170 */
[----:B------:R-:W-:Y:S11]  /*42e0*/  @P0 FSETP.EQ.AND P5, PT, R81, RZ, PT ;  /* 0x000000ff5100020b */ /* 0x000ff60003fa2000 */
[----:B------:R-:W-:Y:S02]  /*42f0*/  @!UPT UIADD3 URZ, UPT, UPT, URZ, URZ, URZ ;  /* 0x000000fffffff290 */ /* 0x000fe4000fffe0ff */
.L_x_77:
[----:B------:R-:W3:Y:S01]  /*4300*/  SYNCS.PHASECHK.TRANS64.TRYWAIT P4, [UR6+0x88], R26 ;  /* 0x0000881aff0075a7 */ /* 0x000ee20008081106 */
[----:B------:R-:W-:Y:S01]  /*4310*/  @P3 SHF.R.U32.HI R27, RZ, 0x10, R21 ;  /* 0x00000010ff1b3819 */ /* 0x000fe20000011615 */
[----:B------:R-:W-:Y:S01]  /*4320*/  VIADD R29, R29, 0x1 ;  /* 0x000000011d1d7836 */ /* 0x000fe20000000000 */
[----:B------:R-:W5:Y:S08]  /*4330*/  LDC.64 R14, c[0x0][0xb10] ;  /* 0x0002c400ff0e7b82 */ /* 0x000f700000000a00 */
[----:B------:R-:W2:Y:S08]  /*4340*/  LDC.64 R10, c[0x0][0xb18] ;  /* 0x0002c600ff0a7b82 */ /* 0x000eb00000000a00 */
[----:B-1----:R-:W1:Y:S08]  /*4350*/  @!P1 LDC R0, c[0x0][0xb20] ;  /* 0x0002c800ff009b82 */ /* 0x002e700000000800 */
[----:B------:R-:W4:Y:S01]  /*4360*/  @!P1 LDC R3, c[0x0][0xb0c] ;  /* 0x0002c300ff039b82 */ /* 0x000f220000000800 */
[----:B-----5:R-:W-:Y:S05]  /*4370*/  @!P1 IMAD.HI.U32 R14, R13, R14, RZ ;  /* 0x0000000e0d0e9227 */ /* 0x020fea00078e00ff */
[----:B------:R-:W-:Y:S01]  /*4380*/  @!P1 SHF.R.U32.HI R14, RZ, R15, R14 ;  /* 0x0000000fff0e9219 */ /* 0x000fe2000001160e */
[----:B--2---:R-:W-:Y:S01]  /*4390*/  @!P1 IMAD.HI.U32 R11, R8, R11, RZ ;  /* 0x0000000b080b9227 */ /* 0x004fe200078e00ff */
[----:B------:R-:W-:Y:S04]  /*43a0*/  @!P1 ISETP.NE.AND P0, PT, R10, 0x1, PT ;  /* 0x000000010a00980c */ /* 0x000fe80003f05270 */
[----:B-1----:R-:W-:Y:S02]  /*43b0*/  @!P1 SHF.R.U32.HI R9, RZ, R0, R11 ;  /* 0x00000000ff099219 */ /* 0x002fe4000001160b */
[----:B----4-:R-:W-:Y:S02]  /*43c0*/  @!P1 ISETP.NE.AND P2, PT, R3, 0x1, PT ;  /* 0x000000010300980c */ /* 0x010fe40003f45270 */
[----:B------:R-:W-:Y:S02]  /*43d0*/  @!P1 SEL R9, R8, R9, !P0 ;  /* 0x0000000908099207 */ /* 0x000fe40004000000 */
[----:B------:R-:W-:Y:S02]  /*43e0*/  ELECT P0, URZ, PT ;  /* 0x0000000000ff782f */ /* 0x000fe40003800000 */
[----:B------:R-:W-:Y:S05]  /*43f0*/  @!P1 SEL R14, R13, R14, !P2 ;  /* 0x0000000e0d0e9207 */ /* 0x000fea0005000000 */
[----:B------:R-:W-:Y:S02]  /*4400*/  @!P1 IMAD.IADD R0, R9, 0x1, -R14 ;  /* 0x0000000109009824 */ /* 0x000fe400078e0a0e */
[----:B------:R-:W-:Y:S02]  /*4410*/  @!P1 IMAD.IADD R9, R14, 0x1, -R9 ;  /* 0x000000010e099824 */ /* 0x000fe400078e0a09 */
[----:B------:R-:W-:Y:S02]  /*4420*/  @!P1 IMAD R13, R0, R3, R13 ;  /* 0x00000003000d9224 */ /* 0x000fe400078e020d */
[----:B------:R-:W-:Y:S01]  /*4430*/  @!P1 IMAD R8, R9, R10, R8 ;  /* 0x0000000a09089224 */ /* 0x000fe200078e0208 */
[----:B---3--:R-:W-:Y:S06]  /*4440*/  @!P4 BRA `(.L_x_78) ;  /* 0x00000030000cc947 */ /* 0x008fec0003800000 */
.L_x_137:
[----:B------:R-:W-:Y:S01]  /*4450*/  PLOP3.LUT P5, PT, P5, P0, PT, 0xf2, 0x2f ;  /* 0x00000000002f781c */ /* 0x000fe20002fa1e72 */
[----:B------:R-:W-:Y:S01]  /*4460*/  UMOV UR14, 0x0 ;  /* 0x00000000000e7882 */ /* 0x000fe20000000000 */
[----:B------:R-:W-:Y:S01]  /*4470*/  LOP3.LUT R30, R30, 0x1, RZ, 0x3c, !PT ;  /* 0x000000011e1e7812 */ /* 0x000fe200078e3cff */
[----:B------:R-:W-:Y:S01]  /*4480*/  UMOV UR15, 0x10000000 ;  /* 0x10000000000f7882 */ /* 0x000fe20000000000 */
[----:B------:R-:W-:Y:S01]  /*4490*/  UMOV UR12, UR36 ;  /* 0x00000024000c7c82 */ /* 0x000fe20008000000 */
[----:B------:R-:W-:Y:S08]  /*44a0*/  @P3 R2UR UR36, R27 ;  /* 0x000000001b2432ca */ /* 0x000ff000000e0000 */
[----:B-1----:R-:W-:Y:S01]  /*44b0*/  @!P5 IADD3 R3, P0, PT, R32, 0x580, RZ ;  /* 0x000005802003d810 */ /* 0x002fe20007f1e0ff */
[----:B------:R-:W-:Y:S01]  /*44c0*/  @!P5 IMAD.SHL.U32 R155, R155, 0x40, RZ ;  /* 0x000000409b9bd824 */ /* 0x000fe200078e00ff */
[----:B------:R-:W-:Y:S01]  /*44d0*/  VOTEU.ALL UP1, P5 ;  /* 0x0000000000ff7886 */ /* 0x000fe20002820000 */
[----:B------:R-:W-:Y:S01]  /*44e0*/  @!P5 IMAD.SHL.U32 R165, R165, 0x80, RZ ;  /* 0x00000080a5a5d824 */ /* 0x000fe200078e00ff */
[----:B------:R-:W-:Y:S01]  /*44f0*/  @!P5 R2UR UR8, R3 ;  /* 0x000000000308d2ca */ /* 0x000fe200000e0000 */
[----:B------:R-:W-:Y:S01]  /*4500*/  @!P5 IMAD.X R0, RZ, RZ, R33, P0 ;  /* 0x000000ffff00d224 */ /* 0x000fe200000e0621 */
[----:B------:R-:W-:Y:S01]  /*4510*/  @!P5 R2UR UR10, R155 ;  /* 0x000000009b0ad2ca */ /* 0x000fe200000e0000 */
[----:B------:R-:W-:Y:S01]  /*4520*/  @!UP1 UIADD3 UR9, UPT, UPT, UR6, 0x80, URZ ;  /* 0x0000008006099890 */ /* 0x000fe2000fffe0ff */
[----:B------:R-:W-:Y:S01]  /*4530*/  @!P5 R2UR UR11, R165 ;  /* 0x00000000a50bd2ca */ /* 0x000fe200000e0000 */
[----:B------:R-:W-:Y:S01]  /*4540*/  IMAD.IADD R155, R8, 0x1, R143 ;  /* 0x00000001089b7824 */ /* 0x000fe200078e028f */
[----:B------:R-:W-:Y:S01]  /*4550*/  @!P5 R2UR UR7, R0 ;  /* 0x000000000007d2ca */ /* 0x000fe200000e0000 */
[----:B------:R-:W-:Y:S01]  /*4560*/  IMAD.IADD R165, R13, 0x1, R154 ;  /* 0x000000010da57824 */ /* 0x000fe200078e029a */
[C---:B------:R-:W-:Y:S04]  /*4570*/  ISETP.NE.AND P0, PT, R29.reuse, 0x2, PT ;  /* 0x000000021d00780c */ /* 0x040fe80003f05270 */
[----:B------:R-:W-:Y:S01]  /*4580*/  SEL R3, RZ, 0x1, P0 ;  /* 0x00000001ff037807 */ /* 0x000fe20000000000 */
[----:B------:R-:W-:Y:S01]  /*4590*/  IMAD.U32 R10, RZ, RZ, UR8 ;  /* 0x00000008ff0a7e24 */ /* 0x000fe2000f8e00ff */
[----:B------:R-:W-:Y:S01]  /*45a0*/  @!UP1 UIADD3 UR8, UPT, UPT, UR6, 0x200, URZ ;  /* 0x0000020006089890 */ /* 0x000fe2000fffe0ff */
[----:B------:R-:W-:Y:S01]  /*45b0*/  SEL R29, R29, RZ, P0 ;  /* 0x000000ff1d1d7207 */ /* 0x000fe20000000000 */
[----:B------:R-:W-:Y:S01]  /*45c0*/  VOTEU.ALL UP1, P5 ;  /* 0x0000000000ff7886 */ /* 0x000fe20002820000 */
[----:B------:R-:W-:Y:S02]  /*45d0*/  LOP3.LUT R28, R28, R3, RZ, 0x3c, !PT ;  /* 0x000000031c1c7212 */ /* 0x000fe400078e3cff */
[----:B------:R-:W-:Y:S01]  /*45e0*/  IMAD.U32 R11, RZ, RZ, UR7 ;  /* 0x00000007ff0b7e24 */ /* 0x000fe2000f8e00ff */
[----:B------:R-:W-:Y:S04]  /*45f0*/  @!P5 R2UR UR16, R10 ;  /* 0x000000000a10d2ca */ /* 0x000fe800000e0000 */
[----:B------:R-:W-:Y:S11]  /*4600*/  @!P5 R2UR UR17, R11 ;  /* 0x000000000b11d2ca */ /* 0x000ff600000e0000 */
[----:B------:R-:W-:Y:S02]  /*4610*/  @!UPT UIADD3 URZ, UPT, UPT, URZ, URZ, URZ ;  /* 0x000000fffffff290 */ /* 0x000fe4000fffe0ff */
[----:B------:R3:W-:Y:S01]  /*4620*/  @!UP1 UTMALDG.3D [UR8], [UR16], desc[UR14] ;  /* 0x00000e08100095b4 */ /* 0x0007e20008011000 */
[----:B------:R3:W-:Y:S01]  /*4630*/  @!P5 SYNCS.ARRIVE.TRANS64.RED.A0TR RZ, [UR6+0x80], R25 ;  /* 0x00008019ffffd9a7 */ /* 0x0007e20008300406 */
[----:B------:R-:W-:Y:S01]  /*4640*/  UPLOP3.LUT UP1, UPT, UPT, UPT, UPT, 0x80, 0x8 ;  /* 0x000000000008789c */ /* 0x000fe20003f2f070 */
[----:B------:R-:W-:Y:S01]  /*4650*/  SYNCS.ARRIVE.TRANS64.RED.A1T0 RZ, [UR37], RZ ;  /* 0x000000ffffff79a7 */ /* 0x000fe20008100425 */
[----:B------:R-:W-:Y:S09]  /*4660*/  @P3 BRA `(.L_x_79) ;  /* 0xfffffff400b43947 */ /* 0x000ff2000383ffff */
[----:B------:R-:W-:Y:S07]  /*4670*/  MOV R0, UR6 ;  /* 0x0000000600007c02 */ /* 0x000fee0008000f00 */
.L_x_80:
[----:B-1----:R-:W-:-:S04]  /*4680*/  SHF.L.U32 R3, R30, 0x1f, RZ ;  /* 0x0000001f1e037819 */ /* 0x002fc800000006ff */
[----:B------:R1:W2:Y:S03]  /*4690*/  SYNCS.PHASECHK.TRANS64.TRYWAIT P0, [R0+URZ+0x88], R3 ;  /* 0x00008803000075a7 */ /* 0x0002a600080011ff */
[----:B--2---:R-:W-:Y:S05]  /*46a0*/  @!P0 NANOSLEEP.SYNCS 0x989680 ;  /* 0x009896800000895d */ /* 0x004fea0003900000 */
[----:B------:R-:W2:Y:S02]  /*46b0*/  @!P0 SYNCS.PHASECHK.TRANS64 P0, [R0+URZ+0x88], R3 ;  /* 0x00008803000085a7 */ /* 0x000ea400080010ff */
[----:B--23--:R-:W-:Y:S05]  /*46c0*/  @P0 EXIT ;  /* 0x000000000000094d */ /* 0x00cfea0003800000 */
[----:B------:R-:W-:Y:S05]  /*46d0*/  BRA `(.L_x_80) ;  /* 0xfffffffc00e87947 */ /* 0x000fea000383ffff */
.L_x_71:
[----:B------:R-:W-:-:S06]  /*46e0*/  UISETP.GE.AND UP1, UPT, UR8, 0x4, UPT ;  /* 0x000000040800788c */ /* 0x000fcc000bf26270 */
[----:B------:R-:W-:-:S13]  /*46f0*/  PLOP3.LUT P0, PT, PT, PT, UP1, 0x80, 0x8 ;  /* 0x000000000008781c */ /* 0x000fda0003f0f018 */
[----:B------:R-:W-:Y:S05]  /*4700*/  @!P0 EXIT ;  /* 0x000000000000894d */ /* 0x000fea0003800000 */
[----:B------:R-:W-:Y:S01]  /*4710*/  BAR.SYNC.DEFER_BLOCKING 0x6, 0xa0 ;  /* 0x0182800000007b1d */ /* 0x000fe20000010000 */
[C---:B------:R-:W-:Y:S02]  /*4720*/  IMAD.SHL.U32 R3, R166.reuse, 0x40, RZ ;  /* 0x00000040a6037824 */ /* 0x040fe400078e00ff */
[----:B------:R-:W-:Y:S02]  /*4730*/  HFMA2 R76, -RZ, RZ, 0, 0 ;  /* 0x00000000ff4c7431 */ /* 0x000fe400000001ff */
[C---:B------:R-:W-:Y:S01]  /*4740*/  IMAD.SHL.U32 R168, R166.reuse, 0x8, RZ ;  /* 0x00000008a6a87824 */ /* 0x040fe200078e00ff */
[----:B------:R-:W-:Y:S01]  /*4750*/  CS2R R174, SRZ ;  /* 0x0000000000ae7805 */ /* 0x000fe2000001ff00 */
[----:B------:R-:W-:Y:S01]  /*4760*/  IMAD.U32 R79, R166, 0x10000, RZ ;  /* 0x00010000a64f7824 */ /* 0x000fe200078e00ff */
[----:B------:R-:W-:Y:S01]  /*4770*/  UMOV UR43, 0x400 ;  /* 0x00000400002b7882 */ /* 0x000fe20000000000 */
[----:B------:R-:W-:Y:S01]  /*4780*/  LOP3.LUT R5, R3, 0x180, RZ, 0xc0, !PT ;  /* 0x0000018003057812 */ /* 0x000fe200078ec0ff */
[----:B------:R-:W-:Y:S01]  /*4790*/  ULEA UR43, UR37, UR43, 0x18 ;  /* 0x0000002b252b7291 */ /* 0x000fe2000f8ec0ff */
[----:B------:R-:W1:Y:S01]  /*47a0*/  LDC R167, c[0x0][0x370] ;  /* 0x0000dc00ffa77b82 */ /* 0x000e620000000800 */
[----:B------:R-:W-:Y:S01]  /*47b0*/  LOP3.LUT R79, R79, 0x600000, RZ, 0xc0, !PT ;  /* 0x006000004f4f7812 */ /* 0x000fe200078ec0ff */
[----:B------:R-:W-:Y:S01]  /*47c0*/  IMAD.MOV.U32 R181, RZ, RZ, RZ ;  /* 0x000000ffffb57224 */ /* 0x000fe200078e00ff */
[----:B------:R-:W-:Y:S01]  /*47d0*/  LOP3.LUT R168, R5, 0x30, R168, 0xf8, !PT ;  /* 0x0000003005a87812 */ /* 0x000fe200078ef8a8 */
[----:B------:R-:W-:Y:S01]  /*47e0*/  UIADD3 UR4, UPT, UPT, UR43, 0x2200, URZ ;  /* 0x000022002b047890 */ /* 0x000fe2000fffe0ff */
[----:B------:R-:W-:Y:S01]  /*47f0*/  IMAD.MOV.U32 R173, RZ, RZ, RZ ;  /* 0x000000ffffad7224 */ /* 0x000fe200078e00ff */
[----:B------:R-:W2:Y:S01]  /*4800*/  LDCU.64 UR46, c[0x0][0x348] ;  /* 0x00006900ff2e77ac */ /* 0x000ea20008000a00 */
[----:B------:R-:W-:Y:S01]  /*4810*/  LOP3.LUT R168, R168, 0x1e40, R3, 0xf8, !PT ;  /* 0x00001e40a8a87812 */ /* 0x000fe200078ef803 */
[----:B------:R-:W4:Y:S01]  /*4820*/  LDC R74, c[0x0][0xb0c] ;  /* 0x0002c300ff4a7b82 */ /* 0x000f220000000800 */
[----:B------:R-:W-:Y:S01]  /*4830*/  IMAD.SHL.U32 R3, R166, 0x10, RZ ;  /* 0x00000010a6037824 */ /* 0x000fe200078e00ff */
[----:B------:R-:W-:Y:S01]  /*4840*/  MOV R179, UR4 ;  /* 0x0000000400b37c02 */ /* 0x000fe20008000f00 */
[----:B------:R-:W1:Y:S03]  /*4850*/  LDCU.64 UR38, c[0x0][0x888] ;  /* 0x00011100ff2677ac */ /* 0x000e660008000a00 */
[C---:B------:R-:W-:Y:S01]  /*4860*/  LOP3.LUT R5, R3.reuse, 0x20, RZ, 0xc0, !PT ;  /* 0x0000002003057812 */ /* 0x040fe200078ec0ff */
[----:B------:R-:W3:Y:S01]  /*4870*/  LDS R0, [UR43+0x150] ;  /* 0x0001502bff007984 */ /* 0x000ee20008000800 */
[----:B------:R-:W1:Y:S01]  /*4880*/  LDC R170, c[0x0][0xb20] ;  /* 0x0002c800ffaa7b82 */ /* 0x000e620000000800 */
[----:B------:R-:W-:Y:S01]  /*4890*/  LOP3.LUT R3, R3, 0x40, RZ, 0xc0, !PT ;  /* 0x0000004003037812 */ /* 0x000fe200078ec0ff */
[----:B------:R-:W-:-:S06]  /*48a0*/  UIADD3 UR42, UPT, UPT, UR43, 0x200, URZ ;  /* 0x000002002b2a7890 */ /* 0x000fcc000fffe0ff */
[----:B------:R-:W1:Y:S08]  /*48b0*/  LDC R73, c[0x0][0xb30] ;  /* 0x0002cc00ff497b82 */ /* 0x000e700000000800 */
[----:B------:R-:W1:Y:S08]  /*48c0*/  LDC.64 R152, c[0x0][0xb10] ;  /* 0x0002c400ff987b82 */ /* 0x000e700000000a00 */
[----:B------:R-:W1:Y:S08]  /*48d0*/  LDC.64 R70, c[0x0][0xb18] ;  /* 0x0002c600ff467b82 */ /* 0x000e700000000a00 */
[----:B------:R-:W1:Y:S01]  /*48e0*/  LDC.64 R148, c[0x0][0x888] ;  /* 0x00022200ff947b82 */ /* 0x000e620000000a00 */
[----:B---3--:R-:W-:-:S07]  /*48f0*/  IMAD.IADD R79, R0, 0x1, R79 ;  /* 0x00000001004f7824 */ /* 0x008fce00078e024f */
[----:B------:R-:W3:Y:S01]  /*4900*/  LDC.64 R68, c[0x0][0xb28] ;  /* 0x0002ca00ff447b82 */ /* 0x000ee20000000a00 */
[----:B------:R-:W-:-:S05]  /*4910*/  VIADD R0, R168, UR43 ;  /* 0x0000002ba8007c36 */ /* 0x000fca0008000000 */
[--C-:B------:R-:W-:Y:S02]  /*4920*/  IADD3 R178, PT, PT, -R5, 0x200, R0.reuse ;  /* 0x0000020005b27810 */ /* 0x100fe40007ffe100 */
[----:B------:R-:W1:Y:S01]  /*4930*/  LDC.64 R150, c[0x0][0x890] ;  /* 0x00022400ff967b82 */ /* 0x000e620000000a00 */
[----:B------:R-:W-:Y:S02]  /*4940*/  IADD3 R177, PT, PT, -R3, 0x200, R0 ;  /* 0x0000020003b17810 */ /* 0x000fe40007ffe100 */
[----:B------:R-:W-:-:S05]  /*4950*/  IMAD.IADD R176, R178, 0x1, -R3 ;  /* 0x00000001b2b07824 */ /* 0x000fca00078e0a03 */
[----:B------:R-:W1:Y:S08]  /*4960*/  LDC.64 R146, c[0x0][0x8b0] ;  /* 0x00022c00ff927b82 */ /* 0x000e700000000a00 */
[----:B------:R-:W1:Y:S08]  /*4970*/  LDC.64 R144, c[0x0][0x8a8] ;  /* 0x00022a00ff907b82 */ /* 0x000e700000000a00 */
[----:B--2-4-:R-:W1:Y:S02]  /*4980*/  LDC R172, c[0x0][0x374] ;  /* 0x0000dd00ffac7b82 */ /* 0x014e640000000800 */
.L_x_98:
[C---:B------:R-:W-:Y:S02]  /*4990*/  LEA R0, R181.reuse, UR43, 0x3 ;  /* 0x0000002bb5007c11 */ /* 0x040fe4000f8e18ff */
[----:B------:R-:W-:Y:S02]  /*49a0*/  SHF.L.U32 R3, R174, 0x1f, RZ ;  /* 0x0000001fae037819 */ /* 0x000fe400000006ff */
[----:B------:R-:W-:Y:S02]  /*49b0*/  LEA R16, R181, UR43, 0x4 ;  /* 0x0000002bb5107c11 */ /* 0x000fe4000f8e20ff */
[----:B--2---:R-:W2:Y:S02]  /*49c0*/  SYNCS.PHASECHK.TRANS64.TRYWAIT P0, [R0+URZ+0xa0], R3 ;  /* 0x0000a003000075a7 */ /* 0x004ea400080011ff */
[----:B-12---:R-:W-:Y:S05]  /*49d0*/  @!P0 BRA `(.L_x_81) ;  /* 0x0000002800c08947 */ /* 0x006fea0003800000 */
.L_x_138:
[----:B------:R-:W4:Y:S01]  /*49e0*/  LDC.64 R12, c[0x0][0xb10] ;  /* 0x0002c400ff0c7b82 */ /* 0x000f220000000a00 */
[----:B------:R-:W3:Y:S01]  /*49f0*/  LDS.128 R16, [R16+0x130] ;  /* 0x0001300010107984 */ /* 0x000ee20000000c00 */
[----:B-1----:R-:W-:Y:S01]  /*4a00*/  ISETP.NE.AND P1, PT, R73, 0x1, PT ;  /* 0x000000014900780c */ /* 0x002fe20003f25270 */
[----:B--2---:R-:W-:Y:S01]  /*4a10*/  VIADD R0, R0, 0xb0 ;  /* 0x000000b000007836 */ /* 0x004fe20000000000 */
[----:B------:R-:W-:Y:S04]  /*4a20*/  ISETP.GE.AND P0, PT, R72, 0x1, PT ;  /* 0x000000014800780c */ /* 0x000fe80003f06270 */
[----:B------:R-:W1:Y:S01]  /*4a30*/  LDC.64 R10, c[0x0][0xb18] ;  /* 0x0002c600ff0a7b82 */ /* 0x000e620000000a00 */
[----:B------:R-:W-:Y:S01]  /*4a40*/  PRMT R0, RZ, 0x654, R0 ;  /* 0x00000654ff007816 */ /* 0x000fe20000000000 */
[----:B------:R-:W-:Y:S01]  /*4a50*/  @!PT LDS RZ, [RZ] ;  /* 0x00000000fffff984 */ /* 0x000fe20000000800 */
[----:B------:R-:W-:Y:S01]  /*4a60*/  @!PT LDS RZ, [RZ] ;  /* 0x00000000fffff984 */ /* 0x000fe20000000800 */
[----:B------:R-:W-:Y:S01]  /*4a70*/  @!PT LDS RZ, [RZ] ;  /* 0x00000000fffff984 */ /* 0x000fe20000000800 */
[----:B------:R-:W-:Y:S01]  /*4a80*/  @!PT LDS RZ, [RZ] ;  /* 0x00000000fffff984 */ /* 0x000fe20000000800 */
[----:B------:R2:W-:Y:S06]  /*4a90*/  MEMBAR.ALL.CTA ;  /* 0x0000000000007992 */ /* 0x0005ec0000008000 */
[----:B--2---:R-:W2:Y:S01]  /*4aa0*/  FENCE.VIEW.ASYNC.S ;  /* 0x00000000000073c6 */ /* 0x004ea20000000000 */
[----:B------:R-:W1:Y:S08]  /*4ab0*/  @!P1 LDC R14, c[0x0][0xb20] ;  /* 0x0002c800ff0e9b82 */ /* 0x000e700000000800 */
[----:B------:R-:W1:Y:S01]  /*4ac0*/  @!P1 LDC R9, c[0x0][0xb0c] ;  /* 0x0002c300ff099b82 */ /* 0x000e620000000800 */
[----:B--2---:R2:W-:Y:S01]  /*4ad0*/  SYNCS.ARRIVE.TRANS64.RED.A1T0 RZ, [R0+URZ], RZ ;  /* 0x000000ff00ff79a7 */ /* 0x0045e200081004ff */
[----:B---3--:R-:W-:Y:S04]  /*4ae0*/  LOP3.LUT P4, RZ, R18, 0x1, RZ, 0xc0, !PT ;  /* 0x0000000112ff7812 */ /* 0x008fe8000788c0ff */
[----:B------:R-:W-:Y:S09]  /*4af0*/  P2R R180, PR, RZ, 0x10 ;  /* 0x00000010ffb47803 */ /* 0x000ff20000000000 */
[----:B------:R-:W-:Y:S02]  /*4b00*/  @P4 MOV R77, R16 ;  /* 0x00000010004d4202 */ /* 0x000fe40000000f00 */
[----:B------:R-:W-:Y:S01]  /*4b10*/  @P4 LOP3.LUT R75, R17, 0xffff, RZ, 0xc0, !PT ;  /* 0x0000ffff114b4812 */ /* 0x000fe200078ec0ff */
[----:B--2-4-:R-:W-:Y:S06]  /*4b20*/  @!P0 BRA `(.L_x_82) ;  /* 0x0000000000a48947 */ /* 0x014fec0003800000 */
[----:B------:R-:W-:Y:S01]  /*4b30*/  IMAD.HI.U32 R21, R172, R71, RZ ;  /* 0x00000047ac157227 */ /* 0x000fe200078e00ff */
[----:B------:R-:W-:Y:S02]  /*4b40*/  ISETP.NE.AND P0, PT, R70, 0x1, PT ;  /* 0x000000014600780c */ /* 0x000fe40003f05270 */
[----:B------:R-:W-:Y:S01]  /*4b50*/  ISETP.NE.AND P2, PT, R72, 0x1, PT ;  /* 0x000000014800780c */ /* 0x000fe20003f45270 */
[----:B------:R-:W-:Y:S01]  /*4b60*/  IMAD.HI.U32 R20, R167, R152, RZ ;  /* 0x00000098a7147227 */ /* 0x000fe200078e00ff */
[----:B------:R-:W-:Y:S02]  /*4b70*/  SHF.R.U32.HI R21, RZ, R170, R21 ;  /* 0x000000aaff157219 */ /* 0x000fe40000011615 */
[----:B------:R-:W-:Y:S01]  /*4b80*/  ISETP.NE.AND P3, PT, R74, 0x1, PT ;  /* 0x000000014a00780c */ /* 0x000fe20003f65270 */
[----:B------:R-:W-:Y:S01]  /*4b90*/  IMAD.HI.U32 R24, R77, R152, RZ ;  /* 0x000000984d187227 */ /* 0x000fe200078e00ff */
[----:B------:R-:W-:Y:S02]  /*4ba0*/  SHF.R.U32.HI R20, RZ, R153, R20 ;  /* 0x00000099ff147219 */ /* 0x000fe40000011614 */
[----:B------:R-:W-:Y:S01]  /*4bb0*/  SEL R3, R172, R21, !P0 ;  /* 0x00000015ac037207 */ /* 0x000fe20004000000 */
[----:B------:R-:W-:Y:S01]  /*4bc0*/  IMAD.HI.U32 R21, R75, R71, RZ ;  /* 0x000000474b157227 */ /* 0x000fe200078e00ff */
[----:B------:R-:W-:Y:S02]  /*4bd0*/  SEL R7, R167, R20, !P3 ;  /* 0x00000014a7077207 */ /* 0x000fe40005800000 */
[----:B------:R-:W-:Y:S01]  /*4be0*/  SHF.R.U32.HI R24, RZ, R153, R24 ;  /* 0x00000099ff187219 */ /* 0x000fe20000011618 */
[-C--:B------:R-:W-:Y:S04]  /*4bf0*/  IMAD.HI.U32 R20, R3, R68.reuse, RZ ;  /* 0x0000004403147227 */ /* 0x080fe800078e00ff */
[----:B------:R-:W-:Y:S01]  /*4c00*/  IMAD.HI.U32 R22, R7, R68, RZ ;  /* 0x0000004407167227 */ /* 0x000fe200078e00ff */
[-C--:B------:R-:W-:Y:S02]  /*4c10*/  @P2 SHF.R.U32.HI R3, RZ, R69.reuse, R20 ;  /* 0x00000045ff032219 */ /* 0x080fe40000011614 */
[----:B------:R-:W-:Y:S02]  /*4c20*/  SHF.R.U32.HI R20, RZ, R170, R21 ;  /* 0x000000aaff147219 */ /* 0x000fe40000011615 */
[----:B------:R-:W-:Y:S01]  /*4c30*/  @P2 SHF.R.U32.HI R7, RZ, R69, R22 ;  /* 0x00000045ff072219 */ /* 0x000fe20000011616 */
[C---:B------:R-:W-:Y:S01]  /*4c40*/  IMAD R2, R72.reuse, R3, RZ ;  /* 0x0000000348027224 */ /* 0x040fe200078e02ff */
[----:B------:R-:W-:Y:S02]  /*4c50*/  SEL R5, R75, R20, !P0 ;  /* 0x000000144b057207 */ /* 0x000fe40004000000 */
[----:B------:R-:W-:Y:S01]  /*4c60*/  SEL R3, R77, R24, !P3 ;  /* 0x000000184d037207 */ /* 0x000fe20005800000 */
[----:B------:R-:W-:Y:S01]  /*4c70*/  IMAD R4, R72, R7, RZ ;  /* 0x0000000748047224 */ /* 0x000fe200078e02ff */
[C---:B------:R-:W-:Y:S01]  /*4c80*/  ISETP.GE.AND P0, PT, R5.reuse, R2, PT ;  /* 0x000000020500720c */ /* 0x040fe20003f06270 */
[----:B------:R-:W-:Y:S03]  /*4c90*/  IMAD.HI.U32 R6, R5, R68, RZ ;  /* 0x0000004405067227 */ /* 0x000fe600078e00ff */
[----:B------:R-:W-:Y:S01]  /*4ca0*/  ISETP.GE.OR P0, PT, R3, R4, P0 ;  /* 0x000000040300720c */ /* 0x000fe20000706670 */
[----:B------:R-:W-:Y:S01]  /*4cb0*/  IMAD.MOV R4, RZ, RZ, -R3 ;  /* 0x000000ffff047224 */ /* 0x000fe200078e0a03 */
[-C--:B------:R-:W-:Y:S03]  /*4cc0*/  SHF.R.U32.HI R6, RZ, R69.reuse, R6 ;  /* 0x00000045ff067219 */ /* 0x080fe60000011606 */
[----:B------:R-:W-:Y:S01]  /*4cd0*/  IMAD R77, R74, R4, R77 ;  /* 0x000000044a4d7224 */ /* 0x000fe200078e024d */
[----:B------:R-:W-:Y:S05]  /*4ce0*/  SEL R15, R5, R6, !P2 ;  /* 0x00000006050f7207 */ /* 0x000fea0005000000 */
[----:B------:R-:W-:Y:S02]  /*4cf0*/  IMAD.MOV R6, RZ, RZ, -R15 ;  /* 0x000000ffff067224 */ /* 0x000fe400078e0a0f */
[C---:B------:R-:W-:Y:S04]  /*4d00*/  @!P0 IMAD.HI.U32 R2, R3.reuse, R68, RZ ;  /* 0x0000004403028227 */ /* 0x040fe800078e00ff */
[----:B------:R-:W-:Y:S01]  /*4d10*/  IMAD R6, R72, R6, R5 ;  /* 0x0000000648067224 */ /* 0x000fe200078e0205 */
[----:B------:R-:W-:Y:S04]  /*4d20*/  @!P0 SHF.R.U32.HI R2, RZ, R69, R2 ;  /* 0x00000045ff028219 */ /* 0x000fe80000011602 */
[----:B------:R-:W-:Y:S02]  /*4d30*/  @!P0 SEL R0, R3, R2, !P2 ;  /* 0x0000000203008207 */ /* 0x000fe40005000000 */
[----:B------:R-:W-:Y:S02]  /*4d40*/  IADD3 R2, PT, PT, -R5, RZ, RZ ;  /* 0x000000ff05027210 */ /* 0x000fe40007ffe1ff */
[----:B------:R-:W-:Y:S01]  /*4d50*/  @!P0 IADD3 R8, PT, PT, R15, -R0, RZ ;  /* 0x800000000f088210 */ /* 0x000fe20007ffe0ff */
[----:B------:R-:W-:Y:S02]  /*4d60*/  @!P0 IMAD R0, R7, R6, R0 ;  /* 0x0000000607008224 */ /* 0x000fe400078e0200 */
[----:B------:R-:W-:Y:S02]  /*4d70*/  IMAD R75, R70, R2, R75 ;  /* 0x00000002464b7224 */ /* 0x000fe400078e024b */
[----:B------:R-:W-:Y:S02]  /*4d80*/  @!P0 IMAD R5, R8, R72, R3 ;  /* 0x0000004808058224 */ /* 0x000fe400078e0203 */
[----:B------:R-:W-:Y:S04]  /*4d90*/  @!P0 IMAD.MOV.U32 R3, RZ, RZ, R0 ;  /* 0x000000ffff038224 */ /* 0x000fe800078e0000 */
[----:B------:R-:W-:Y:S02]  /*4da0*/  IMAD R77, R3, R74, R77 ;  /* 0x0000004a034d7224 */ /* 0x000fe400078e024d */
[----:B------:R-:W-:Y:S07]  /*4db0*/  IMAD R75, R5, R70, R75 ;  /* 0x00000046054b7224 */ /* 0x000fee00078e024b */
.L_x_82:
[----:B------:R-:W-:Y:S01]  /*4dc0*/  @!P1 IMAD.HI.U32 R0, R77, R12, RZ ;  /* 0x0000000c4d009227 */ /* 0x000fe200078e00ff */
[----:B-1----:R-:W-:Y:S01]  /*4dd0*/  @!P1 ISETP.NE.AND P0, PT, R10, 0x1, PT ;  /* 0x000000010a00980c */ /* 0x002fe20003f05270 */
[----:B------:R-:W-:Y:S01]  /*4de0*/  ULOP3.LUT UP0, URZ, UR42, 0x1b0, URZ, 0xc0, !UPT ;  /* 0x000001b02aff7892 */ /* 0x000fe2000f80c0ff */
[----:B------:R-:W-:Y:S01]  /*4df0*/  @!P1 ISETP.NE.AND P2, PT, R9, 0x1, PT ;  /* 0x000000010900980c */ /* 0x000fe20003f45270 */
[----:B------:R-:W-:Y:S01]  /*4e00*/  @!P1 IMAD.HI.U32 R3, R75, R11, RZ ;  /* 0x0000000b4b039227 */ /* 0x000fe200078e00ff */
[----:B------:R-:W-:Y:S02]  /*4e10*/  @!P1 SHF.R.U32.HI R0, RZ, R13, R0 ;  /* 0x0000000dff009219 */ /* 0x000fe40000011600 */
[----:B------:R-:W-:Y:S01]  /*4e20*/  @P4 SHF.R.U32.HI R171, RZ, 0x10, R17 ;  /* 0x00000010ffab4819 */ /* 0x000fe20000011611 */
[----:B------:R-:W-:Y:S01]  /*4e30*/  VIADD R181, R181, 0x1 ;  /* 0x00000001b5b57836 */ /* 0x000fe20000000000 */
[----:B------:R-:W-:Y:S02]  /*4e40*/  @!P1 SHF.R.U32.HI R2, RZ, R14, R3 ;  /* 0x0000000eff029219 */ /* 0x000fe40000011603 */
[----:B------:R-:W-:Y:S02]  /*4e50*/  @!P1 SEL R3, R77, R0, !P2 ;  /* 0x000000004d039207 */ /* 0x000fe40005000000 */
[----:B------:R-:W-:Y:S05]  /*4e60*/  @!P1 SEL R2, R75, R2, !P0 ;  /* 0x000000024b029207 */ /* 0x000fea0004000000 */
[----:B------:R-:W-:Y:S02]  /*4e70*/  @!P1 IMAD.IADD R0, R2, 0x1, -R3 ;  /* 0x0000000102009824 */ /* 0x000fe400078e0a03 */
[----:B------:R-:W-:Y:S02]  /*4e80*/  @!P1 IMAD.IADD R2, R3, 0x1, -R2 ;  /* 0x0000000103029824 */ /* 0x000fe400078e0a02 */
[----:B------:R-:W-:Y:S02]  /*4e90*/  @!P1 IMAD R77, R0, R9, R77 ;  /* 0x00000009004d9224 */ /* 0x000fe400078e024d */
[----:B------:R-:W-:Y:S01]  /*4ea0*/  @!P1 IMAD R75, R2, R10, R75 ;  /* 0x0000000a024b9224 */ /* 0x000fe200078e024b */
[----:B------:R-:W-:Y:S06]  /*4eb0*/  BRA.U !UP0, `(.L_x_83) ;  /* 0x0000000108407547 */ /* 0x000fec000b800000 */
[----:B------:R-:W1:Y:S01]  /*4ec0*/  LDCU.64 UR8, c[0x4][0x80] ;  /* 0x01001000ff0877ac */ /* 0x000e620008000a00 */
[----:B------:R-:W-:Y:S01]  /*4ed0*/  MOV R3, 0x0 ;  /* 0x0000000000037802 */ /* 0x000fe20000000f00 */
[----:B------:R-:W-:Y:S02]  /*4ee0*/  HFMA2 R12, -RZ, RZ, 0, 5.9604644775390625e-08 ;  /* 0x00000001ff0c7431 */ /* 0x000fe400000001ff */
[----:B------:R-:W-:Y:S02]  /*4ef0*/  IMAD.MOV.U32 R8, RZ, RZ, 0x70 ;  /* 0x00000070ff087424 */ /* 0x000fe400078e00ff */
[----:B------:R-:W-:Y:S01]  /*4f00*/  IMAD.MOV.U32 R13, RZ, RZ, RZ ;  /* 0x000000ffff0d7224 */ /* 0x000fe200078e00ff */
[----:B------:R-:W2:Y:S01]  /*4f10*/  LDCU.64 UR6, c[0x4][0x88] ;  /* 0x01001100ff0677ac */ /* 0x000ea20008000a00 */
[----:B------:R-:W3:Y:S01]  /*4f20*/  LDC.64 R2, c[0x4][R3] ;  /* 0x0100000003027b82 */ /* 0x000ee20000000a00 */
[----:B------:R-:W4:Y:S01]  /*4f30*/  LDCU.64 UR4, c[0x4][0x8] ;  /* 0x01000100ff0477ac */ /* 0x000f220008000a00 */
[----:B-1----:R-:W-:Y:S01]  /*4f40*/  MOV R5, UR9 ;  /* 0x0000000900057c02 */ /* 0x002fe20008000f00 */
[----:B------:R-:W-:Y:S01]  /*4f50*/  IMAD.U32 R4, RZ, RZ, UR8 ;  /* 0x00000008ff047e24 */ /* 0x000fe2000f8e00ff */
[----:B--2---:R-:W-:Y:S01]  /*4f60*/  MOV R7, UR7 ;  /* 0x0000000700077c02 */ /* 0x004fe20008000f00 */
[----:B------:R-:W-:Y:S01]  /*4f70*/  IMAD.U32 R6, RZ, RZ, UR6 ;  /* 0x00000006ff067e24 */ /* 0x000fe2000f8e00ff */
[----:B----4-:R-:W-:Y:S01]  /*4f80*/  MOV R11, UR5 ;  /* 0x00000005000b7c02 */ /* 0x010fe20008000f00 */
[----:B------:R-:W-:Y:S02]  /*4f90*/  IMAD.U32 R10, RZ, RZ, UR4 ;  /* 0x00000004ff0a7e24 */ /* 0x000fe4000f8e00ff */
[----:B------:R-:W-:Y:S07]  /*4fa0*/  LEPC R20, `(.L_x_83) ;  /* 0x000000001014794e */ /* 0x000fee0000000000 */
[----:B---3-5:R-:W-:Y:S05]  /*4fb0*/  CALL.ABS.NOINC R2 ;  /* 0x0000000002007343 */ /* 0x028fea0003c00000 */
.L_x_83:
[----:B------:R-:W-:Y:S01]  /*4fc0*/  LOP3.LUT P0, RZ, R179, 0x1b0, RZ, 0xc0, !PT ;  /* 0x000001b0b3ff7812 */ /* 0x000fe2000780c0ff */
[----:B------:R-:W-:Y:S11]  /*4fd0*/  BSSY.RECONVERGENT B6, `(.L_x_84) ;  /* 0x0000013000067945 */ /* 0x000ff60003800200 */
[----:B------:R-:W-:Y:S01]  /*4fe0*/  @!UPT UIADD3 URZ, UPT, UPT, URZ, URZ, URZ ;  /* 0x000000fffffff290 */ /* 0x000fe2000fffe0ff */
[----:B------:R-:W-:Y:S05]  /*4ff0*/  @!P0 BRA `(.L_x_85) ;  /* 0x0000000000408947 */ /* 0x000fea0003800000 */
        /* <DEDUP_REMOVED lines=16> */
.L_x_85:
[----:B------:R-:W-:Y:S05]  /*5100*/  BSYNC.RECONVERGENT B6 ;  /* 0x0000000000067941 */ /* 0x000fea0003800200 */
.L_x_84:
[----:B------:R-:W-:Y:S01]  /*5110*/  ISETP.NE.U32.AND P3, PT, R150, RZ, PT ;  /* 0x000000ff9600720c */ /* 0x000fe20003f65070 */
[----:B------:R-:W-:Y:S01]  /*5120*/  UISETP.NE.AND UP1, UPT, UR44, URZ, UPT ;  /* 0x000000ff2c00728c */ /* 0x000fe2000bf25270 */
[----:B------:R-:W-:Y:S02]  /*5130*/  ISETP.NE.U32.AND P4, PT, R146, RZ, PT ;  /* 0x000000ff9200720c */ /* 0x000fe40003f85070 */
[----:B------:R-:W-:Y:S02]  /*5140*/  ISETP.NE.AND.EX P3, PT, R151, RZ, PT, P3 ;  /* 0x000000ff9700720c */ /* 0x000fe40003f65330 */
[----:B------:R-:W-:Y:S02]  /*5150*/  PLOP3.LUT P1, PT, PT, PT, PT, 0x8, 0x80 ;  /* 0x000000000080781c */ /* 0x000fe40003f2e170 */
[----:B------:R-:W-:Y:S02]  /*5160*/  PLOP3.LUT P0, PT, PT, PT, UP1, 0x80, 0x8 ;  /* 0x000000000008781c */ /* 0x000fe40003f0f018 */
[----:B------:R-:W-:Y:S02]  /*5170*/  ISETP.NE.AND.EX P4, PT, R147, RZ, PT, P4 ;  /* 0x000000ff9300720c */ /* 0x000fe40003f85340 */
[----:B------:R-:W1:Y:S09]  /*5180*/  @UP1 LDCU.64 UR4, c[0x0][0x888] ;  /* 0x00011100ff0417ac */ /* 0x000e720008000a00 */
[----:B------:R-:W-:Y:S01]  /*5190*/  @P0 PLOP3.LUT P1, PT, P3, PT, PT, 0x80, 0x8 ;  /* 0x000000000008081c */ /* 0x000fe20001f2f070 */
[----:B-1----:R-:W-:Y:S04]  /*51a0*/  @UP1 UISETP.NE.U32.AND UP0, UPT, UR4, URZ, UPT ;  /* 0x000000ff0400128c */ /* 0x002fe8000bf05070 */
[----:B------:R-:W-:Y:S04]  /*51b0*/  @UP1 UISETP.NE.AND.EX UP0, UPT, UR5, URZ, UPT, UP0 ;  /* 0x000000ff0500128c */ /* 0x000fe8000bf05300 */
[----:B------:R-:W-:Y:S01]  /*51c0*/  @UP1 USEL UR4, URZ, 0xffffffff, UP0 ;  /* 0xffffffffff041887 */ /* 0x000fe20008000000 */
[----:B------:R-:W-:Y:S11]  /*51d0*/  @!P3 BRA `(.L_x_86) ;  /* 0x00000000002cb947 */ /* 0x000ff60003800000 */
[----:B------:R-:W-:Y:S01]  /*51e0*/  ISETP.NE.U32.AND P2, PT, R148, RZ, PT ;  /* 0x000000ff9400720c */ /* 0x000fe20003f45070 */
[----:B------:R-:W-:Y:S03]  /*51f0*/  IMAD.MOV.U32 R164, RZ, RZ, 0x1 ;  /* 0x00000001ffa47424 */ /* 0x000fe600078e00ff */
[----:B------:R-:W-:Y:S11]  /*5200*/  ISETP.NE.AND.EX P2, PT, R149, RZ, PT, P2 ;  /* 0x000000ff9500720c */ /* 0x000ff60003f45320 */
[----:B------:R-:W-:Y:S02]  /*5210*/  @!UPT UIADD3 URZ, UPT, UPT, URZ, URZ, URZ ;  /* 0x000000fffffff290 */ /* 0x000fe4000fffe0ff */
[----:B------:R-:W1:Y:S01]  /*5220*/  @P2 LDC.64 R2, c[0x0][0x888] ;  /* 0x00022200ff022b82 */ /* 0x000e620000000a00 */
[----:B------:R-:W-:Y:S04]  /*5230*/  @P2 IMAD R0, R150, UR36, RZ ;  /* 0x0000002496002c24 */ /* 0x000fe8000f8e02ff */
[----:B-1----:R-:W-:Y:S04]  /*5240*/  @P2 IMAD.WIDE R2, R0, 0x4, R2 ;  /* 0x0000000400022825 */ /* 0x002fe800078e0202 */
[----:B------:R-:W-:Y:S01]  /*5250*/  HFMA2 R0, -RZ, RZ, 0, 5.9604644775390625e-08 ;  /* 0x00000001ff007431 */ /* 0x000fe200000001ff */
[----:B-----5:R1:W5:Y:S04]  /*5260*/  @P2 LDG.E R81, desc[UR40][R2.64] ;  /* 0x0000002802512981 */ /* 0x020368000c1e1900 */
[----:B------:R-:W-:Y:S01]  /*5270*/  @!P2 PRMT R164, R0, 0x7610, R164 ;  /* 0x0000761000a4a816 */ /* 0x000fe200000000a4 */
[----:B-1----:R-:W2:Y:S06]  /*5280*/  @!P2 LDC R81, c[0x0][0x880] ;  /* 0x00022000ff51ab82 */ /* 0x002eac0000000800 */
.L_x_86:
[----:B------:R-:W-:Y:S05]  /*5290*/  @!P4 BRA `(.L_x_87) ;  /* 0x000000000020c947 */ /* 0x000fea0003800000 */
[----:B------:R-:W-:Y:S04]  /*52a0*/  ISETP.NE.U32.AND P2, PT, R144, RZ, PT ;  /* 0x000000ff9000720c */ /* 0x000fe80003f45070 */
[----:B------:R-:W-:Y:S11]  /*52b0*/  ISETP.NE.AND.EX P2, PT, R145, RZ, PT, P2 ;  /* 0x000000ff9100720c */ /* 0x000ff60003f45320 */
[----:B------:R-:W-:Y:S02]  /*52c0*/  @!UPT UIADD3 URZ, UPT, UPT, URZ, URZ, URZ ;  /* 0x000000fffffff290 */ /* 0x000fe4000fffe0ff */
[----:B------:R-:W1:Y:S01]  /*52d0*/  @P2 LDC.64 R2, c[0x0][0x8a8] ;  /* 0x00022a00ff022b82 */ /* 0x000e620000000a00 */
[----:B------:R-:W-:Y:S04]  /*52e0*/  @P2 IMAD R0, R146, UR36, RZ ;  /* 0x0000002492002c24 */ /* 0x000fe8000f8e02ff */
[----:B-1----:R-:W-:Y:S05]  /*52f0*/  @P2 IMAD.WIDE R2, R0, 0x4, R2 ;  /* 0x0000000400022825 */ /* 0x002fea00078e0202 */
[----:B-----5:R1:W5:Y:S02]  /*5300*/  @P2 LDG.E R78, desc[UR40][R2.64] ;  /* 0x00000028024e2981 */ /* 0x020364000c1e1900 */
[----:B-1----:R-:W3:Y:S02]  /*5310*/  @!P2 LDC R78, c[0x0][0x8a0] ;  /* 0x00022800ff4eab82 */ /* 0x002ee40000000800 */
.L_x_87:
[----:B--2--5:R-:W-:Y:S01]  /*5320*/  @P0 FSETP.NEU.AND P4, PT, R81, RZ, PT ;  /* 0x000000ff5100020b */ /* 0x024fe20003f8d000 */
[----:B------:R-:W-:Y:S01]  /*5330*/  IMAD.U32 R0, RZ, RZ, UR4 ;  /* 0x00000004ff007e24 */ /* 0x000fe2000f8e00ff */
[----:B------:R-:W-:Y:S01]  /*5340*/  @P0 LOP3.LUT P2, RZ, R164, 0xff, RZ, 0xc0, !PT ;  /* 0x000000ffa4ff0812 */ /* 0x000fe2000784c0ff */
[----:B------:R-:W-:Y:S01]  /*5350*/  BSSY B1, `(.L_x_88) ;  /* 0x000003d000017945 */ /* 0x000fe20003800000 */
[----:B------:R-:W-:Y:S01]  /*5360*/  @P0 SEL R3, RZ, 0xffffffff, P4 ;  /* 0xffffffffff030807 */ /* 0x000fe20002000000 */
[C---:B------:R-:W-:Y:S01]  /*5370*/  IMAD R64, R76.reuse, 0x40, R79 ;  /* 0x000000404c407824 */ /* 0x040fe200078e024f */
[----:B------:R-:W-:Y:S02]  /*5380*/  LEA R156, R76, UR43, 0x3 ;  /* 0x0000002b4c9c7c11 */ /* 0x000fe4000f8e18ff */
[----:B------:R-:W-:Y:S02]  /*5390*/  CS2R R86, SRZ ;  /* 0x0000000000567805 */ /* 0x000fe4000001ff00 */
[----:B------:R-:W-:Y:S02]  /*53a0*/  @P1 SEL R3, R0, R3, !P2 ;  /* 0x0000000300031207 */ /* 0x000fe40005000000 */
[----:B------:R-:W-:Y:S02]  /*53b0*/  CS2R R84, SRZ ;  /* 0x0000000000547805 */ /* 0x000fe4000001ff00 */
[----:B------:R-:W-:Y:S02]  /*53c0*/  SHF.L.U32 R5, R175, 0x1f, RZ ;  /* 0x0000001faf057819 */ /* 0x000fe400000006ff */
[----:B------:R-:W-:Y:S02]  /*53d0*/  CS2R R90, SRZ ;  /* 0x00000000005a7805 */ /* 0x000fe4000001ff00 */
[----:B------:R-:W-:Y:S02]  /*53e0*/  @P0 LOP3.LUT R3, R3, 0x1, RZ, 0xc0, !PT ;  /* 0x0000000103030812 */ /* 0x000fe400078ec0ff */
[----:B------:R-:W-:Y:S02]  /*53f0*/  CS2R R88, SRZ ;  /* 0x0000000000587805 */ /* 0x000fe4000001ff00 */
[----:B------:R-:W-:Y:S02]  /*5400*/  PLOP3.LUT P5, PT, PT, PT, PT, 0x8, 0x80 ;  /* 0x000000000080781c */ /* 0x000fe40003fae170 */
[----:B------:R-:W-:Y:S02]  /*5410*/  CS2R R98, SRZ ;  /* 0x0000000000627805 */ /* 0x000fe4000001ff00 */
[----:B------:R-:W-:Y:S02]  /*5420*/  ISETP.NE.U32.OR P1, PT, R3, 0x1, !P0 ;  /* 0x000000010300780c */ /* 0x000fe40004725470 */
[----:B------:R-:W-:Y:S02]  /*5430*/  CS2R R96, SRZ ;  /* 0x0000000000607805 */ /* 0x000fe4000001ff00 */
[----:B------:R-:W-:Y:S02]  /*5440*/  CS2R R94, SRZ ;  /* 0x00000000005e7805 */ /* 0x000fe4000001ff00 */
[----:B------:R-:W-:Y:S07]  /*5450*/  CS2R R92, SRZ ;  /* 0x00000000005c7805 */ /* 0x000fee000001ff00 */
[----:B------:R-:W-:Y:S04]  /*5460*/  @P1 SHF.L.U32 R2, R173, 0x1f, RZ ;  /* 0x0000001fad021819 */ /* 0x000fe800000006ff */
[----:B------:R-:W1:Y:S01]  /*5470*/  @P1 SYNCS.PHASECHK.TRANS64.TRYWAIT P0, [UR43+0x80], R2 ;  /* 0x00008002ff0015a7 */ /* 0x000e62000800112b */
[----:B------:R2:W4:Y:S01]  /*5480*/  SYNCS.PHASECHK.TRANS64.TRYWAIT P4, [R156+URZ+0xc0], R5 ;  /* 0x0000c0059c0075a7 */ /* 0x00052200080811ff */
[----:B-1----:R-:W-:Y:S01]  /*5490*/  @P1 PLOP3.LUT P5, PT, P0, PT, PT, 0x8, 0x80 ;  /* 0x000000000080181c */ /* 0x002fe200007ae170 */
[----:B------:R-:W-:Y:S01]  /*54a0*/  @!UPT UIADD3 URZ, UPT, UPT, URZ, URZ, URZ ;  /* 0x000000fffffff290 */ /* 0x000fe2000fffe0ff */
[----:B--2-4-:R-:W-:Y:S11]  /*54b0*/  @!P1 BRA `(.L_x_89) ;  /* 0x0000000000989947 */ /* 0x014ff60003800000 */
[----:B------:R-:W-:Y:S01]  /*54c0*/  ISETP.NE.U32.AND P0, PT, RZ, UR38, PT ;  /* 0x00000026ff007c0c */ /* 0x000fe2000bf05070 */
[----:B------:R-:W-:Y:S01]  /*54d0*/  BSSY B0, `(.L_x_90) ;  /* 0x0000016000007945 */ /* 0x000fe20003800000 */
[----:B------:R-:W-:Y:S02]  /*54e0*/  FSETP.NEU.AND P2, PT, R81, RZ, PT ;  /* 0x000000ff5100720b */ /* 0x000fe40003f4d000 */
[----:B------:R-:W-:Y:S02]  /*54f0*/  CS2R R94, SRZ ;  /* 0x00000000005e7805 */ /* 0x000fe4000001ff00 */
[----:B------:R-:W-:Y:S02]  /*5500*/  ISETP.NE.AND.EX P0, PT, RZ, UR39, PT, P0 ;  /* 0x00000027ff007c0c */ /* 0x000fe4000bf05300 */
[----:B------:R-:W-:Y:S02]  /*5510*/  CS2R R92, SRZ ;  /* 0x00000000005c7805 */ /* 0x000fe4000001ff00 */
[----:B------:R-:W-:Y:S02]  /*5520*/  LOP3.LUT P1, RZ, R164, 0xff, RZ, 0xc0, !PT ;  /* 0x000000ffa4ff7812 */ /* 0x000fe4000782c0ff */
[----:B------:R-:W-:Y:S02]  /*5530*/  CS2R R98, SRZ ;  /* 0x0000000000627805 */ /* 0x000fe4000001ff00 */
[----:B------:R-:W-:Y:S02]  /*5540*/  SEL R0, RZ, 0xffffffff, P2 ;  /* 0xffffffffff007807 */ /* 0x000fe40001000000 */
[----:B------:R-:W-:Y:S02]  /*5550*/  CS2R R96, SRZ ;  /* 0x0000000000607805 */ /* 0x000fe4000001ff00 */
[----:B------:R-:W-:Y:S02]  /*5560*/  SEL R3, RZ, 0xffffffff, P0 ;  /* 0xffffffffff037807 */ /* 0x000fe40000000000 */
[----:B------:R-:W-:Y:S02]  /*5570*/  CS2R R90, SRZ ;  /* 0x00000000005a7805 */ /* 0x000fe4000001ff00 */
[----:B------:R-:W-:Y:S02]  /*5580*/  CS2R R88, SRZ ;  /* 0x0000000000587805 */ /* 0x000fe4000001ff00 */
[----:B------:R-:W-:Y:S02]  /*5590*/  CS2R R86, SRZ ;  /* 0x0000000000567805 */ /* 0x000fe4000001ff00 */
[----:B------:R-:W-:Y:S02]  /*55a0*/  @P3 SEL R0, R3, R0, !P1 ;  /* 0x0000000003003207 */ /* 0x000fe40004800000 */
[----:B------:R-:W-:Y:S02]  /*55b0*/  CS2R R84, SRZ ;  /* 0x0000000000547805 */ /* 0x000fe4000001ff00 */
[----:B------:R-:W-:Y:S04]  /*55c0*/  LOP3.LUT R0, R0, 0x1, RZ, 0xc0, !PT ;  /* 0x0000000100007812 */ /* 0x000fe800078ec0ff */
[----:B------:R-:W-:Y:S01]  /*55d0*/  ISETP.NE.U32.AND P0, PT, R0, 0x1, PT ;  /* 0x000000010000780c */ /* 0x000fe20003f05070 */
[----:B------:R-:W-:Y:S01]  /*55e0*/  @!UPT UIADD3 URZ, UPT, UPT, URZ, URZ, URZ ;  /* 0x000000fffffff290 */ /* 0x000fe2000fffe0ff */
[----:B------:R-:W-:Y:S11]  /*55f0*/  @!P5 BRA `(.L_x_91) ;  /* 0x00000000000cd947 */ /* 0x000ff60003800000 */
[----:B------:R-:W-:Y:S04]  /*5600*/  SHF.L.U32 R3, R173, 0x1f, RZ ;  /* 0x0000001fad037819 */ /* 0x000fe800000006ff */
[----:B------:R-:W1:Y:S02]  /*5610*/  SYNCS.PHASECHK.TRANS64.TRYWAIT P1, [UR43+0x80], R3 ;  /* 0x00008003ff0075a7 */ /* 0x000e64000802112b */
[----:B-1----:R-:W-:Y:S05]  /*5620*/  @!P1 BRA `(.L_x_92) ;  /* 0x0000001c00c09947 */ /* 0x002fea0003800000 */
.L_x_91:
[----:B------:R-:W-:Y:S05]  /*5630*/  BSYNC B0 ;  /* 0x0000000000007941 */ /* 0x000fea0003800000 */
.L_x_90:
[----:B------:R2:W4:Y:S01]  /*5640*/  @P0 LDS.128 R92, [R168+UR43+0x200] ;  /* 0x0002002ba85c0984 */ /* 0x0005220008000c00 */
[----:B------:R-:W-:Y:S01]  /*5650*/  UIADD3 UR4, UPT, UPT, UR43, 0x88, URZ ;  /* 0x000000882b047890 */ /* 0x000fe2000fffe0ff */
[----:B------:R-:W-:Y:S02]  /*5660*/  LOP3.LUT R173, R173, 0x1, RZ, 0x3c, !PT ;  /* 0x00000001adad7812 */ /* 0x000fe400078e3cff */
[----:B------:R2:W1:Y:S01]  /*5670*/  @P0 LDS.128 R96, [R178+0x10] ;  /* 0x00001000b2600984 */ /* 0x0004620000000c00 */
[----:B------:R-:W-:Y:S03]  /*5680*/  UPRMT UR4, UR37, 0x654, UR4 ;  /* 0x0000065425047896 */ /* 0x000fe60008000004 */
[----:B------:R2:W1:Y:S04]  /*5690*/  @P0 LDS.128 R88, [R177+0x20] ;  /* 0x00002000b1580984 */ /* 0x0004680000000c00 */
[----:B------:R2:W1:Y:S01]  /*56a0*/  @P0 LDS.128 R84, [R176+0x30] ;  /* 0x00003000b0540984 */ /* 0x0004620000000c00 */
[----:B------:R-:W-:Y:S01]  /*56b0*/  @!PT LDS RZ, [RZ] ;  /* 0x00000000fffff984 */ /* 0x000fe20000000800 */
[----:B------:R-:W-:Y:S01]  /*56c0*/  @!PT LDS RZ, [RZ] ;  /* 0x00000000fffff984 */ /* 0x000fe20000000800 */
[----:B------:R-:W-:Y:S01]  /*56d0*/  @!PT LDS RZ, [RZ] ;  /* 0x00000000fffff984 */ /* 0x000fe20000000800 */
[----:B------:R-:W-:Y:S01]  /*56e0*/  @!PT LDS RZ, [RZ] ;  /* 0x00000000fffff984 */ /* 0x000fe20000000800 */
[----:B------:R5:W-:Y:S06]  /*56f0*/  MEMBAR.ALL.CTA ;  /* 0x0000000000007992 */ /* 0x000bec0000008000 */
[----:B-----5:R-:W5:Y:S02]  /*5700*/  FENCE.VIEW.ASYNC.S ;  /* 0x00000000000073c6 */ /* 0x020f640000000000 */
[----:B-----5:R-:W-:Y:S01]  /*5710*/  SYNCS.ARRIVE.TRANS64.RED.A1T0 RZ, [UR4], RZ ;  /* 0x000000ffffff79a7 */ /* 0x020fe20008100404 */
.L_x_89:
[----:B------:R-:W-:Y:S05]  /*5720*/  BSYNC B1 ;  /* 0x0000000000017941 */ /* 0x000fea0003800000 */
.L_x_88:
[----:B-1----:R-:W-:Y:S04]  /*5730*/  SHF.R.U32.HI R0, RZ, 0x15, R64 ;  /* 0x00000015ff007819 */ /* 0x002fe80000011640 */
[----:B------:R-:W-:Y:S01]  /*5740*/  LOP3.LUT P0, RZ, R0, 0x3, R169, 0x48, !PT ;  /* 0x0000000300ff7812 */ /* 0x000fe200078048a9 */
[----:B------:R-:W-:Y:S01]  /*5750*/  @!UPT UIADD3 URZ, UPT, UPT, URZ, URZ, URZ ;  /* 0x000000fffffff290 */ /* 0x000fe2000fffe0ff */
[----:B------:R-:W-:Y:S11]  /*5760*/  @P4 BRA `(.L_x_93) ;  /* 0x0000000000084947 */ /* 0x000ff60003800000 */
[----:B------:R-:W1:Y:S02]  /*5770*/  SYNCS.PHASECHK.TRANS64.TRYWAIT P1, [R156+URZ+0xc0], R5 ;  /* 0x0000c0059c0075a7 */ /* 0x000e6400080211ff */
[----:B-1----:R-:W-:Y:S05]  /*5780*/  @!P1 BRA `(.L_x_94) ;  /* 0x0000001c00809947 */ /* 0x002fea0003800000 */
.L_x_93:
[----:B------:R-:W-:Y:S05]  /*5790*/  @!P0 BRA `(.L_x_95) ;  /* 0x0000000000408947 */ /* 0x000fea0003800000 */
[----:B------:R-:W1:Y:S01]  /*57a0*/  LDCU.64 UR8, c[0x4][0x70] ;  /* 0x01000e00ff0877ac */ /* 0x000e620008000a00 */
[----:B------:R-:W-:Y:S01]  /*57b0*/  MOV R3, 0x0 ;  /* 0x0000000000037802 */ /* 0x000fe20000000f00 */
[----:B------:R-:W-:Y:S02]  /*57c0*/  HFMA2 R12, -RZ, RZ, 0, 5.9604644775390625e-08 ;  /* 0x00000001ff0c7431 */ /* 0x000fe400000001ff */
[----:B------:R-:W-:Y:S02]  /*57d0*/  IMAD.MOV.U32 R8, RZ, RZ, 0x192 ;  /* 0x00000192ff087424 */ /* 0x000fe400078e00ff */
[----:B------:R-:W-:Y:S01]  /*57e0*/  IMAD.MOV.U32 R13, RZ, RZ, RZ ;  /* 0x000000ffff0d7224 */ /* 0x000fe200078e00ff */
[----:B------:R-:W5:Y:S01]  /*57f0*/  LDCU.64 UR6, c[0x4][0x78] ;  /* 0x01000f00ff0677ac */ /* 0x000f620008000a00 */
[----:B------:R-:W2:Y:S01]  /*5800*/  LDC.64 R2, c[0x4][R3] ;  /* 0x0100000003027b82 */ /* 0x000ea20000000a00 */
[----:B------:R-:W3:Y:S01]  /*5810*/  LDCU.64 UR4, c[0x4][0x10] ;  /* 0x01000200ff0477ac */ /* 0x000ee20008000a00 */
[----:B-1----:R-:W-:Y:S01]  /*5820*/  MOV R5, UR9 ;  /* 0x0000000900057c02 */ /* 0x002fe20008000f00 */
[----:B------:R-:W-:Y:S01]  /*5830*/  IMAD.U32 R4, RZ, RZ, UR8 ;  /* 0x00000008ff047e24 */ /* 0x000fe2000f8e00ff */
[----:B-----5:R-:W-:Y:S01]  /*5840*/  MOV R7, UR7 ;  /* 0x0000000700077c02 */ /* 0x020fe20008000f00 */
[----:B------:R-:W-:Y:S01]  /*5850*/  IMAD.U32 R6, RZ, RZ, UR6 ;  /* 0x00000006ff067e24 */ /* 0x000fe2000f8e00ff */
[----:B---3--:R-:W-:Y:S01]  /*5860*/  MOV R11, UR5 ;  /* 0x00000005000b7c02 */ /* 0x008fe20008000f00 */
[----:B------:R-:W-:Y:S02]  /*5870*/  IMAD.U32 R10, RZ, RZ, UR4 ;  /* 0x00000004ff0a7e24 */ /* 0x000fe4000f8e00ff */
[----:B------:R-:W-:Y:S07]  /*5880*/  LEPC R20, `(.L_x_95) ;  /* 0x000000001014794e */ /* 0x000fee0000000000 */
[----:B--2-4-:R-:W-:Y:S05]  /*5890*/  CALL.ABS.NOINC R2 ;  /* 0x0000000002007343 */ /* 0x014fea0003c00000 */
.L_x_95:
[----:B------:R-:W-:Y:S01]  /*58a0*/  LOP3.LUT P0, RZ, R166, 0x60, RZ, 0xc0, !PT ;  /* 0x00000060a6ff7812 */ /* 0x000fe2000780c0ff */
[----:B------:R-:W-:Y:S05]  /*58b0*/  WARPSYNC.ALL ;  /* 0x0000000000007948 */ /* 0x000fea0003800000 */
[----:B------:R-:W-:Y:S01]  /*58c0*/  R2UR UR4, R64 ;  /* 0x00000000400472ca */ /* 0x000fe200000e0000 */
[----:B------:R-:W-:Y:S01]  /*58d0*/  BSSY.RECONVERGENT B0, `(.L_x_96) ;  /* 0x0000121000007945 */ /* 0x000fe20003800200 */
[-C--:B----4-:R-:W-:Y:S02]  /*58e0*/  F2FP.F16.E5M2.UNPACK_B R82, R92.reuse ;  /* 0x0000005cff52723e */ /* 0x090fe400020004ff */
[----:B------:R-:W-:Y:S02]  /*58f0*/  F2FP.F16.E5M2.UNPACK_B R109, R92.H1 ;  /* 0x0000005cff6d723e */ /* 0x000fe400030004ff */
[-C--:B------:R-:W-:Y:S01]  /*5900*/  F2FP.F16.E5M2.UNPACK_B R107, R93.reuse ;  /* 0x0000005dff6b723e */ /* 0x080fe200020004ff */
[--C-:B------:R-:W-:Y:S01]  /*5910*/  HADD2.F32 R80, -RZ, R82.reuse.H0_H0 ;  /* 0x20000052ff507230 */ /* 0x100fe20000004100 */
[----:B------:R-:W-:Y:S01]  /*5920*/  F2FP.F16.E5M2.UNPACK_B R105, R93.H1 ;  /* 0x0000005dff69723e */ /* 0x000fe200030004ff */
[----:B------:R-:W-:Y:S01]  /*5930*/  HADD2.F32 R82, -RZ, R82.H1_H1 ;  /* 0x30000052ff527230 */ /* 0x000fe20000004100 */
[-C--:B------:R-:W-:Y:S01]  /*5940*/  F2FP.F16.E5M2.UNPACK_B R130, R84.reuse ;  /* 0x00000054ff82723e */ /* 0x080fe200020004ff */
[--C-:B------:R-:W-:Y:S01]  /*5950*/  HADD2.F32 R83, -RZ, R109.reuse.H0_H0 ;  /* 0x2000006dff537230 */ /* 0x100fe20000004100 */
[----:B------:R-:W-:Y:S01]  /*5960*/  F2FP.F16.E5M2.UNPACK_B R132, R84.H1 ;  /* 0x00000054ff84723e */ /* 0x000fe200030004ff */
[----:B------:R-:W3:Y:S01]  /*5970*/  LDTM.x64 R4, tmem[UR4] ;  /* 0x00000004000479ee */ /* 0x000ee20008340000 */
[----:B------:R-:W-:Y:S01]  /*5980*/  NOP ;  /* 0x0000000000007918 */ /* 0x000fe20000000000 */
[----:B------:R-:W-:Y:S01]  /*5990*/  R2UR UR5, R156 ;  /* 0x000000009c0572ca */ /* 0x000fe200000e0000 */
[--C-:B------:R-:W-:Y:S01]  /*59a0*/  HADD2.F32 R129, -RZ, R130.reuse.H0_H0 ;  /* 0x20000082ff817230 */ /* 0x100fe20000004100 */
[----:B------:R-:W-:Y:S01]  /*59b0*/  F2FP.F16.E5M2.UNPACK_B R93, R94 ;  /* 0x0000005eff5d723e */ /* 0x000fe200020004ff */
[----:B------:R-:W-:Y:S01]  /*59c0*/  HADD2.F32 R130, -RZ, R130.H1_H1 ;  /* 0x30000082ff827230 */ /* 0x000fe20000004100 */
[-C--:B------:R-:W-:Y:S01]  /*59d0*/  F2FP.F16.E5M2.UNPACK_B R134, R85.reuse ;  /* 0x00000055ff86723e */ /* 0x080fe200020004ff */
[----:B------:R-:W-:Y:S01]  /*59e0*/  HADD2.F32 R84, -RZ, R109.H1_H1 ;  /* 0x3000006dff547230 */ /* 0x000fe20000004100 */
[----:B------:R-:W-:Y:S01]  /*59f0*/  F2FP.F16.E5M2.UNPACK_B R136, R85.H1 ;  /* 0x00000055ff88723e */ /* 0x000fe200030004ff */
[--C-:B------:R-:W-:Y:S01]  /*5a00*/  HADD2.F32 R85, -RZ, R107.reuse.H0_H0 ;  /* 0x2000006bff557230 */ /* 0x100fe20000004100 */
[-C--:B------:R-:W-:Y:S01]  /*5a10*/  F2FP.F16.E5M2.UNPACK_B R138, R86.reuse ;  /* 0x00000056ff8a723e */ /* 0x080fe200020004ff */
[--C-:B------:R-:W-:Y:S01]  /*5a20*/  HADD2.F32 R133, -RZ, R134.reuse.H0_H0 ;  /* 0x20000086ff857230 */ /* 0x100fe20000004100 */
[----:B------:R-:W-:Y:S01]  /*5a30*/  F2FP.F16.E5M2.UNPACK_B R140, R86.H1 ;  /* 0x00000056ff8c723e */ /* 0x000fe200030004ff */
[----:B------:R-:W-:Y:S01]  /*5a40*/  HADD2.F32 R86, -RZ, R107.H1_H1 ;  /* 0x3000006bff567230 */ /* 0x000fe20000004100 */
[----:B------:R-:W-:Y:S01]  /*5a50*/  F2FP.F16.E5M2.UNPACK_B R142, R87 ;  /* 0x00000057ff8e723e */ /* 0x000fe200020004ff */
[----:B------:R-:W-:Y:S01]  /*5a60*/  UIADD3 UR5, UPT, UPT, UR5, 0xe0, URZ ;  /* 0x000000e005057890 */ /* 0x000fe2000fffe0ff */
[----:B------:R-:W-:Y:S01]  /*5a70*/  HADD2.F32 R134, -RZ, R134.H1_H1 ;  /* 0x30000086ff867230 */ /* 0x000fe20000004100 */
[----:B------:R-:W-:Y:S01]  /*5a80*/  F2FP.F16.E5M2.UNPACK_B R114, R88 ;  /* 0x00000058ff72723e */ /* 0x000fe200020004ff */
[--C-:B------:R-:W-:Y:S01]  /*5a90*/  HADD2.F32 R137, -RZ, R138.reuse.H0_H0 ;  /* 0x2000008aff897230 */ /* 0x100fe20000004100 */
[----:B------:R-:W-:Y:S01]  /*5aa0*/  UPRMT UR5, UR37, 0x654, UR5 ;  /* 0x0000065425057896 */ /* 0x000fe20008000005 */
[----:B------:R-:W-:Y:S01]  /*5ab0*/  HADD2.F32 R138, -RZ, R138.H1_H1 ;  /* 0x3000008aff8a7230 */ /* 0x000fe20000004100 */
[-C--:B------:R-:W-:Y:S01]  /*5ac0*/  F2FP.F16.E5M2.UNPACK_B R118, R89.reuse ;  /* 0x00000059ff76723e */ /* 0x080fe200020004ff */
[--C-:B------:R-:W-:Y:S01]  /*5ad0*/  HADD2.F32 R113, -RZ, R114.reuse.H0_H0 ;  /* 0x20000072ff717230 */ /* 0x100fe20000004100 */
[----:B------:R-:W-:Y:S01]  /*5ae0*/  F2FP.F16.E5M2.UNPACK_B R120, R89.H1 ;  /* 0x00000059ff78723e */ /* 0x000fe200030004ff */
[C---:B---3--:R-:W-:Y:S01]  /*5af0*/  FMUL R4, R78.reuse, R4 ;  /* 0x000000044e047220 */ /* 0x048fe20000400000 */
[C---:B------:R-:W-:Y:S01]  /*5b00*/  FMUL R5, R78.reuse, R5 ;  /* 0x000000054e057220 */ /* 0x040fe20000400000 */
[C---:B------:R-:W-:Y:S01]  /*5b10*/  FMUL R8, R78.reuse, R8 ;  /* 0x000000084e087220 */ /* 0x040fe20000400000 */
[C---:B------:R-:W-:Y:S01]  /*5b20*/  FMUL R9, R78.reuse, R9 ;  /* 0x000000094e097220 */ /* 0x040fe20000400000 */
[----:B------:R-:W-:Y:S01]  /*5b30*/  SYNCS.ARRIVE.TRANS64.RED.A1T0 RZ, [UR5], RZ ;  /* 0x000000ffffff79a7 */ /* 0x000fe20008100405 */
[C---:B------:R-:W-:Y:S01]  /*5b40*/  FFMA R4, R81.reuse, R80, R4 ;  /* 0x0000005051047223 */ /* 0x040fe20000000004 */
[C---:B------:R-:W-:Y:S01]  /*5b50*/  FFMA R5, R81.reuse, R82, R5 ;  /* 0x0000005251057223 */ /* 0x040fe20000000005 */
[----:B------:R-:W-:Y:S02]  /*5b60*/  HADD2.F32 R89, -RZ, R93.H0_H0 ;  /* 0x2000005dff597230 */ /* 0x000fe40000004100 */
[C---:B------:R-:W-:Y:S01]  /*5b70*/  FMUL R12, R78.reuse, R12 ;  /* 0x0000000c4e0c7220 */ /* 0x040fe20000400000 */
        /* <DEDUP_REMOVED lines=11> */
[----:B------:R-:W-:Y:S02]  /*5c30*/  HADD2.F32 R114, -RZ, R114.H1_H1 ;  /* 0x30000072ff727230 */ /* 0x000fe40000004100 */
[C---:B------:R-:W-:Y:S01]  /*5c40*/  FMUL R32, R78.reuse, R36 ;  /* 0x000000244e207220 */ /* 0x040fe20000400000 */
[C---:B------:R-:W-:Y:S01]  /*5c50*/  FMUL R33, R78.reuse, R37 ;  /* 0x000000254e217220 */ /* 0x040fe20000400000 */
[--C-:B------:R-:W-:Y:S02]  /*5c60*/  HADD2.F32 R117, -RZ, R118.reuse.H0_H0 ;  /* 0x20000076ff757230 */ /* 0x100fe40000004100 */
[C---:B------:R-:W-:Y:S01]  /*5c70*/  FMUL R36, R78.reuse, R40 ;  /* 0x000000284e247220 */ /* 0x040fe20000400000 */
[----:B------:R-:W-:Y:S02]  /*5c80*/  HADD2.F32 R118, -RZ, R118.H1_H1 ;  /* 0x30000076ff767230 */ /* 0x000fe40000004100 */
        /* <DEDUP_REMOVED lines=8> */
[----:B------:R-:W-:Y:S01]  /*5d10*/  F2FP.F16.E5M2.UNPACK_B R92, R94.H1 ;  /* 0x0000005eff5c723e */ /* 0x000fe200030004ff */
[C---:B------:R-:W-:Y:S01]  /*5d20*/  FMUL R53, R78.reuse, R57 ;  /* 0x000000394e357220 */ /* 0x040fe20000400000 */
[C---:B------:R-:W-:Y:S01]  /*5d30*/  FMUL R56, R78.reuse, R60 ;  /* 0x0000003c4e387220 */ /* 0x040fe20000400000 */
[----:B------:R-:W-:Y:S01]  /*5d40*/  F2FP.F16.E5M2.UNPACK_B R141, R87.H1 ;  /* 0x00000057ff8d723e */ /* 0x000fe200030004ff */
[C---:B------:R-:W-:Y:S01]  /*5d50*/  FMUL R57, R78.reuse, R61 ;  /* 0x0000003d4e397220 */ /* 0x040fe20000400000 */
[----:B------:R-:W-:Y:S02]  /*5d60*/  HADD2.F32 R80, -RZ, R142.H1_H1 ;  /* 0x3000008eff507230 */ /* 0x000fe40000004100 */
[C---:B------:R-:W-:Y:S01]  /*5d70*/  FMUL R60, R78.reuse, R64 ;  /* 0x000000404e3c7220 */ /* 0x040fe20000400000 */
[----:B------:R-:W-:Y:S01]  /*5d80*/  F2FP.F16.E5M2.UNPACK_B R116, R88.H1 ;  /* 0x00000058ff74723e */ /* 0x000fe200030004ff */
[C---:B------:R-:W-:Y:S01]  /*5d90*/  FMUL R61, R78.reuse, R65 ;  /* 0x000000414e3d7220 */ /* 0x040fe20000400000 */
[C---:B------:R-:W-:Y:S01]  /*5da0*/  FMUL R6, R78.reuse, R6 ;  /* 0x000000064e067220 */ /* 0x040fe20000400000 */
[----:B------:R-:W-:Y:S01]  /*5db0*/  F2FP.F16.E5M2.UNPACK_B R94, R95 ;  /* 0x0000005fff5e723e */ /* 0x000fe200020004ff */
[C---:B------:R-:W-:Y:S01]  /*5dc0*/  FMUL R7, R78.reuse, R7 ;  /* 0x000000074e077220 */ /* 0x040fe20000400000 */
[--C-:B------:R-:W-:Y:S02]  /*5dd0*/  HADD2.F32 R87, -RZ, R105.reuse.H0_H0 ;  /* 0x20000069ff577230 */ /* 0x100fe40000004100 */
[C---:B------:R-:W-:Y:S01]  /*5de0*/  FFMA R6, R81.reuse, R83, R6 ;  /* 0x0000005351067223 */ /* 0x040fe20000000006 */
[----:B------:R-:W-:Y:S01]  /*5df0*/  F2FP.F16.E5M2.UNPACK_B R122, R90 ;  /* 0x0000005aff7a723e */ /* 0x000fe200020004ff */
[C---:B------:R-:W-:Y:S01]  /*5e00*/  FFMA R7, R81.reuse, R84, R7 ;  /* 0x0000005451077223 */ /* 0x040fe20000000007 */
[C---:B------:R-:W-:Y:S01]  /*5e10*/  FFMA R8, R81.reuse, R85, R8 ;  /* 0x0000005551087223 */ /* 0x040fe20000000008 */
[----:B------:R-:W-:Y:S01]  /*5e20*/  F2FP.F16.E5M2.UNPACK_B R124, R90.H1 ;  /* 0x0000005aff7c723e */ /* 0x000fe200030004ff */
[----:B------:R-:W-:Y:S02]  /*5e30*/  HADD2.F32 R88, -RZ, R105.H1_H1 ;  /* 0x30000069ff587230 */ /* 0x000fe40000004100 */
[----:B------:R-:W-:Y:S01]  /*5e40*/  FFMA R9, R81, R86, R9 ;  /* 0x0000005651097223 */ /* 0x000fe20000000009 */
[----:B------:R-:W-:Y:S01]  /*5e50*/  F2FP.SATFINITE.E5M2.F32.PACK_AB_MERGE_C R156, R7, R6, RZ ;  /* 0x00000006079c723e */ /* 0x000fe200048060ff */
[----:B------:R-:W-:Y:S02]  /*5e60*/  HADD2.F32 R90, -RZ, R93.H1_H1 ;  /* 0x3000005dff5a7230 */ /* 0x000fe40000004100 */
[C---:B------:R-:W-:Y:S01]  /*5e70*/  FMUL R10, R78.reuse, R10 ;  /* 0x0000000a4e0a7220 */ /* 0x040fe20000400000 */
[--C-:B------:R-:W-:Y:S01]  /*5e80*/  HADD2.F32 R93, -RZ, R94.reuse.H0_H0 ;  /* 0x2000005eff5d7230 */ /* 0x100fe20000004100 */
[----:B------:R-:W-:Y:S01]  /*5e90*/  F2FP.SATFINITE.E5M2.F32.PACK_AB_MERGE_C R156, R5, R4, R156 ;  /* 0x00000004059c723e */ /* 0x000fe2000480609c */
[----:B------:R-:W-:Y:S02]  /*5ea0*/  HADD2.F32 R94, -RZ, R94.H1_H1 ;  /* 0x3000005eff5e7230 */ /* 0x000fe40000004100 */
[C---:B------:R-:W-:Y:S01]  /*5eb0*/  FFMA R10, R81.reuse, R87, R10 ;  /* 0x00000057510a7223 */ /* 0x040fe2000000000a */
[--C-:B------:R-:W-:Y:S02]  /*5ec0*/  HADD2.F32 R121, -RZ, R122.reuse.H0_H0 ;  /* 0x2000007aff797230 */ /* 0x100fe40000004100 */
[C---:B------:R-:W-:Y:S01]  /*5ed0*/  FMUL R11, R78.reuse, R11 ;  /* 0x0000000b4e0b7220 */ /* 0x040fe20000400000 */
[----:B------:R-:W-:Y:S01]  /*5ee0*/  F2FP.F16.E5M2.UNPACK_B R126, R91 ;  /* 0x0000005bff7e723e */ /* 0x000fe200020004ff */
[----:B------:R-:W-:Y:S01]  /*5ef0*/  HADD2.F32 R122, -RZ, R122.H1_H1 ;  /* 0x3000007aff7a7230 */ /* 0x000fe20000004100 */
[----:B------:R-:W-:Y:S01]  /*5f00*/  F2FP.F16.E5M2.UNPACK_B R103, R95.H1 ;  /* 0x0000005fff67723e */ /* 0x000fe200030004ff */
[C---:B------:R-:W-:Y:S01]  /*5f10*/  FFMA R11, R81.reuse, R88, R11 ;  /* 0x00000058510b7223 */ /* 0x040fe2000000000b */
[----:B------:R-:W-:Y:S01]  /*5f20*/  F2FP.F16.E5M2.UNPACK_B R128, R91.H1 ;  /* 0x0000005bff80723e */ /* 0x000fe200030004ff */
[----:B------:R-:W-:Y:S02]  /*5f30*/  HADD2.F32 R91, -RZ, R92.H0_H0 ;  /* 0x2000005cff5b7230 */ /* 0x000fe40000004100 */
[C---:B------:R-:W-:Y:S01]  /*5f40*/  FFMA R12, R81.reuse, R89, R12 ;  /* 0x00000059510c7223 */ /* 0x040fe2000000000c */
[----:B------:R-:W-:Y:S01]  /*5f50*/  FFMA R13, R81, R90, R13 ;  /* 0x0000005a510d7223 */ /* 0x000fe2000000000d */
[----:B------:R-:W-:Y:S01]  /*5f60*/  F2FP.SATFINITE.E5M2.F32.PACK_AB_MERGE_C R157, R11, R10, RZ ;  /* 0x0000000a0b9d723e */ /* 0x000fe200048060ff */
[--C-:B------:R-:W-:Y:S01]  /*5f70*/  HADD2.F32 R125, -RZ, R126.reuse.H0_H0 ;  /* 0x2000007eff7d7230 */ /* 0x100fe20000004100 */
[----:B------:R-:W-:Y:S01]  /*5f80*/  F2FP.F16.E5M2.UNPACK_B R101, R96 ;  /* 0x00000060ff65723e */ /* 0x000fe200020004ff */
[----:B------:R-:W-:Y:S01]  /*5f90*/  HADD2.F32 R126, -RZ, R126.H1_H1 ;  /* 0x3000007eff7e7230 */ /* 0x000fe20000004100 */
[----:B------:R-:W-:Y:S01]  /*5fa0*/  F2FP.SATFINITE.E5M2.F32.PACK_AB_MERGE_C R157, R9, R8, R157 ;  /* 0x00000008099d723e */ /* 0x000fe2000480609d */
[----:B------:R-:W-:Y:S02]  /*5fb0*/  HADD2.F32 R83, -RZ, R142.H0_H0 ;  /* 0x2000008eff537230 */ /* 0x000fe40000004100 */
[C---:B------:R-:W-:Y:S01]  /*5fc0*/  FMUL R14, R78.reuse, R14 ;  /* 0x0000000e4e0e7220 */ /* 0x040fe20000400000 */
[----:B------:R-:W-:Y:S02]  /*5fd0*/  HADD2.F32 R92, -RZ, R92.H1_H1 ;  /* 0x3000005cff5c7230 */ /* 0x000fe40000004100 */
[C---:B------:R-:W-:Y:S01]  /*5fe0*/  FMUL R15, R78.reuse, R15 ;  /* 0x0000000f4e0f7220 */ /* 0x040fe20000400000 */
[----:B------:R-:W-:Y:S01]  /*5ff0*/  F2FP.F16.E5M2.UNPACK_B R100, R96.H1 ;  /* 0x00000060ff64723e */ /* 0x000fe200030004ff */
[--C-:B------:R-:W-:Y:S02]  /*6000*/  HADD2.F32 R95, -RZ, R103.reuse.H0_H0 ;  /* 0x20000067ff5f7230 */ /* 0x100fe40000004100 */
[C---:B------:R-:W-:Y:S01]  /*6010*/  FFMA R14, R81.reuse, R91, R14 ;  /* 0x0000005b510e7223 */ /* 0x040fe2000000000e */
[C---:B------:R-:W-:Y:S01]  /*6020*/  FFMA R15, R81.reuse, R92, R15 ;  /* 0x0000005c510f7223 */ /* 0x040fe2000000000f */
[C---:B------:R-:W-:Y:S01]  /*6030*/  FFMA R16, R81.reuse, R93, R16 ;  /* 0x0000005d51107223 */ /* 0x040fe20000000010 */
[----:B------:R-:W-:Y:S01]  /*6040*/  FFMA R17, R81, R94, R17 ;  /* 0x0000005e51117223 */ /* 0x000fe20000000011 */
[-C--:B------:R-:W-:Y:S01]  /*6050*/  F2FP.F16.E5M2.UNPACK_B R102, R97.reuse ;  /* 0x00000061ff66723e */ /* 0x080fe200020004ff */
[----:B------:R-:W-:Y:S01]  /*6060*/  HADD2.F32 R96, -RZ, R103.H1_H1 ;  /* 0x30000067ff607230 */ /* 0x000fe20000004100 */
[----:B------:R-:W-:Y:S01]  /*6070*/  F2FP.SATFINITE.E5M2.F32.PACK_AB_MERGE_C R158, R15, R14, RZ ;  /* 0x0000000e0f9e723e */ /* 0x000fe200048060ff */
[C---:B------:R-:W-:Y:S01]  /*6080*/  FMUL R18, R78.reuse, R18 ;  /* 0x000000124e127220 */ /* 0x040fe20000400000 */
[----:B------:R-:W-:Y:S01]  /*6090*/  F2FP.F16.E5M2.UNPACK_B R104, R97.H1 ;  /* 0x00000061ff68723e */ /* 0x000fe200030004ff */
[--C-:B------:R-:W-:Y:S01]  /*60a0*/  HADD2.F32 R97, -RZ, R101.reuse.H0_H0 ;  /* 0x20000065ff617230 */ /* 0x100fe20000004100 */
[----:B------:R-:W-:Y:S01]  /*60b0*/  F2FP.SATFINITE.E5M2.F32.PACK_AB_MERGE_C R158, R13, R12, R158 ;  /* 0x0000000c0d9e723e */ /* 0x000fe2000480609e */
[C---:B------:R-:W-:Y:S01]  /*60c0*/  FFMA R18, R81.reuse, R95, R18 ;  /* 0x0000005f51127223 */ /* 0x040fe20000000012 */
[----:B------:R-:W-:Y:S01]  /*60d0*/  F2FP.F16.E5M2.UNPACK_B R110, R99 ;  /* 0x00000063ff6e723e */ /* 0x000fe200020004ff */
[C---:B------:R-:W-:Y:S01]  /*60e0*/  FMUL R19, R78.reuse, R19 ;  /* 0x000000134e137220 */ /* 0x040fe20000400000 */
[----:B------:R-:W-:Y:S01]  /*60f0*/  F2FP.F16.E5M2.UNPACK_B R112, R99.H1 ;  /* 0x00000063ff70723e */ /* 0x000fe200030004ff */
[----:B------:R-:W-:Y:S01]  /*6100*/  HADD2.F32 R99, -RZ, R101.H1_H1 ;  /* 0x30000065ff637230 */ /* 0x000fe20000004100 */
[-C--:B------:R-:W-:Y:S01]  /*6110*/  F2FP.F16.E5M2.UNPACK_B R106, R98.reuse ;  /* 0x00000062ff6a723e */ /* 0x080fe200020004ff */
[----:B------:R-:W-:Y:S01]  /*6120*/  HADD2.F32 R101, -RZ, R102.H0_H0 ;  /* 0x20000066ff657230 */ /* 0x000fe20000004100 */
[----:B------:R-:W-:Y:S01]  /*6130*/  F2FP.F16.E5M2.UNPACK_B R108, R98.H1 ;  /* 0x00000062ff6c723e */ /* 0x000fe200030004ff */
[----:B------:R-:W-:Y:S02]  /*6140*/  HADD2.F32 R98, -RZ, R100.H0_H0 ;  /* 0x20000064ff627230 */ /* 0x000fe40000004100 */
[C---:B------:R-:W-:Y:S01]  /*6150*/  FFMA R19, R81.reuse, R96, R19 ;  /* 0x0000006051137223 */ /* 0x040fe20000000013 */
[C---:B------:R-:W-:Y:S01]  /*6160*/  FFMA R0, R81.reuse, R97, R0 ;  /* 0x0000006151007223 */ /* 0x040fe20000000000 */
[----:B------:R-:W-:Y:S01]  /*6170*/  FFMA R2, R81, R99, R2 ;  /* 0x0000006351027223 */ /* 0x000fe20000000002 */
[----:B------:R-:W-:Y:S02]  /*6180*/  HADD2.F32 R102, -RZ, R102.H1_H1 ;  /* 0x30000066ff667230 */ /* 0x000fe40000004100 */
[C---:B------:R-:W-:Y:S01]  /*6190*/  FMUL R3, R78.reuse, R22 ;  /* 0x000000164e037220 */ /* 0x040fe20000400000 */
[----:B------:R-:W-:Y:S01]  /*61a0*/  HADD2.F32 R100, -RZ, R100.H1_H1 ;  /* 0x30000064ff647230 */ /* 0x000fe20000004100 */
[----:B------:R-:W-:Y:S01]  /*61b0*/  F2FP.SATFINITE.E5M2.F32.PACK_AB_MERGE_C R159, R19, R18, RZ ;  /* 0x00000012139f723e */ /* 0x000fe200048060ff */
[--C-:B------:R-:W-:Y:S02]  /*61c0*/  HADD2.F32 R105, -RZ, R106.reuse.H0_H0 ;  /* 0x2000006aff697230 */ /* 0x100fe40000004100 */
[----:B------:R-:W-:Y:S01]  /*61d0*/  FFMA R3, R81, R98, R3 ;  /* 0x0000006251037223 */ /* 0x000fe20000000003 */
[----:B------:R-:W-:Y:S01]  /*61e0*/  HADD2.F32 R106, -RZ, R106.H1_H1 ;  /* 0x3000006aff6a7230 */ /* 0x000fe20000004100 */
[----:B------:R-:W-:Y:S01]  /*61f0*/  F2FP.SATFINITE.E5M2.F32.PACK_AB_MERGE_C R159, R17, R16, R159 ;  /* 0x00000010119f723e */ /* 0x000fe2000480609f */
[----:B------:R-:W-:Y:S02]  /*6200*/  HADD2.F32 R109, -RZ, R110.H0_H0 ;  /* 0x2000006eff6d7230 */ /* 0x000fe40000004100 */
[C---:B------:R-:W-:Y:S01]  /*6210*/  FMUL R23, R78.reuse, R23 ;  /* 0x000000174e177220 */ /* 0x040fe20000400000 */
[--C-:B------:R-:W-:Y:S02]  /*6220*/  HADD2.F32 R103, -RZ, R104.reuse.H0_H0 ;  /* 0x20000068ff677230 */ /* 0x100fe40000004100 */
[C---:B------:R-:W-:Y:S01]  /*6230*/  FMUL R22, R78.reuse, R26 ;  /* 0x0000001a4e167220 */ /* 0x040fe20000400000 */
[----:B------:R-:W-:Y:S01]  /*6240*/  HADD2.F32 R104, -RZ, R104.H1_H1 ;  /* 0x30000068ff687230 */ /* 0x000fe20000004100 */
[----:B------:R1:W-:Y:S01]  /*6250*/  STS.128 [R168+UR43+0x2200], R156 ;  /* 0x0022009ca8007988 */ /* 0x0003e20008000c2b */
[C---:B------:R-:W-:Y:S01]  /*6260*/  FFMA R23, R81.reuse, R100, R23 ;  /* 0x0000006451177223 */ /* 0x040fe20000000017 */
[C---:B------:R-:W-:Y:S01]  /*6270*/  FFMA R20, R81.reuse, R101, R20 ;  /* 0x0000006551147223 */ /* 0x040fe20000000014 */
[C---:B------:R-:W-:Y:S01]  /*6280*/  FFMA R21, R81.reuse, R102, R21 ;  /* 0x0000006651157223 */ /* 0x040fe20000000015 */
[----:B------:R-:W-:Y:S01]  /*6290*/  FFMA R22, R81, R103, R22 ;  /* 0x0000006751167223 */ /* 0x000fe20000000016 */
[----:B------:R-:W-:Y:S01]  /*62a0*/  HADD2.F32 R110, -RZ, R110.H1_H1 ;  /* 0x3000006eff6e7230 */ /* 0x000fe20000004100 */
[----:B------:R-:W-:Y:S01]  /*62b0*/  F2FP.SATFINITE.E5M2.F32.PACK_AB_MERGE_C R161, R23, R3, RZ ;  /* 0x0000000317a1723e */ /* 0x000fe200048060ff */
[C---:B------:R-:W-:Y:S01]  /*62c0*/  FMUL R27, R78.reuse, R27 ;  /* 0x0000001b4e1b7220 */ /* 0x040fe20000400000 */
[--C-:B------:R-:W-:Y:S02]  /*62d0*/  HADD2.F32 R107, -RZ, R108.reuse.H0_H0 ;  /* 0x2000006cff6b7230 */ /* 0x100fe40000004100 */
[----:B------:R-:W-:Y:S01]  /*62e0*/  FMUL R26, R78, R30 ;  /* 0x0000001e4e1a7220 */ /* 0x000fe20000400000 */
[----:B------:R-:W-:Y:S01]  /*62f0*/  HADD2.F32 R108, -RZ, R108.H1_H1 ;  /* 0x3000006cff6c7230 */ /* 0x000fe20000004100 */
[----:B------:R-:W-:Y:S01]  /*6300*/  F2FP.SATFINITE.E5M2.F32.PACK_AB_MERGE_C R160, R2, R0, R161 ;  /* 0x0000000002a0723e */ /* 0x000fe200048060a1 */
[C---:B------:R-:W-:Y:S01]  /*6310*/  FFMA R27, R81.reuse, R104, R27 ;  /* 0x00000068511b7223 */ /* 0x040fe2000000001b */
[C---:B------:R-:W-:Y:S01]  /*6320*/  FFMA R24, R81.reuse, R105, R24 ;  /* 0x0000006951187223 */ /* 0x040fe20000000018 */
[C---:B------:R-:W-:Y:S01]  /*6330*/  FFMA R25, R81.reuse, R106, R25 ;  /* 0x0000006a51197223 */ /* 0x040fe20000000019 */
[----:B------:R-:W-:Y:S01]  /*6340*/  FFMA R26, R81, R107, R26 ;  /* 0x0000006b511a7223 */ /* 0x000fe2000000001a */
[C---:B------:R-:W-:Y:S01]  /*6350*/  FMUL R31, R78.reuse, R31 ;  /* 0x0000001f4e1f7220 */ /* 0x040fe20000400000 */
[--C-:B------:R-:W-:Y:S01]  /*6360*/  HADD2.F32 R111, -RZ, R112.reuse.H0_H0 ;  /* 0x20000070ff6f7230 */ /* 0x100fe20000004100 */
[----:B------:R-:W-:Y:S01]  /*6370*/  F2FP.SATFINITE.E5M2.F32.PACK_AB_MERGE_C R162, R27, R22, RZ ;  /* 0x000000161ba2723e */ /* 0x000fe200048060ff */
[----:B------:R-:W-:Y:S02]  /*6380*/  HADD2.F32 R112, -RZ, R112.H1_H1 ;  /* 0x30000070ff707230 */ /* 0x000fe40000004100 */
[C---:B------:R-:W-:Y:S01]  /*6390*/  FFMA R31, R81.reuse, R108, R31 ;  /* 0x0000006c511f7223 */ /* 0x040fe2000000001f */
[----:B------:R-:W-:Y:S01]  /*63a0*/  FFMA R28, R81, R109, R28 ;  /* 0x0000006d511c7223 */ /* 0x000fe2000000001c */
[----:B------:R-:W-:Y:S01]  /*63b0*/  F2FP.SATFINITE.E5M2.F32.PACK_AB_MERGE_C R161, R21, R20, R162 ;  /* 0x0000001415a1723e */ /* 0x000fe200048060a2 */
[----:B------:R-:W-:Y:S01]  /*63c0*/  FFMA R29, R81, R110, R29 ;  /* 0x0000006e511d7223 */ /* 0x000fe2000000001d */
[C---:B------:R-:W-:Y:S01]  /*63d0*/  FMUL R30, R78.reuse, R34 ;  /* 0x000000224e1e7220 */ /* 0x040fe20000400000 */
[----:B------:R-:W-:Y:S01]  /*63e0*/  F2FP.SATFINITE.E5M2.F32.PACK_AB_MERGE_C R163, R31, R26, RZ ;  /* 0x0000001a1fa3723e */ /* 0x000fe200048060ff */
[C---:B------:R-:W-:Y:S01]  /*63f0*/  FMUL R35, R78.reuse, R35 ;  /* 0x000000234e237220 */ /* 0x040fe20000400000 */
[--C-:B------:R-:W-:Y:S02]  /*6400*/  HADD2.F32 R115, -RZ, R116.reuse.H0_H0 ;  /* 0x20000074ff737230 */ /* 0x100fe40000004100 */
[----:B------:R-:W-:Y:S01]  /*6410*/  FFMA R30, R81, R111, R30 ;  /* 0x0000006f511e7223 */ /* 0x000fe2000000001e */
[----:B------:R-:W-:Y:S01]  /*6420*/  F2FP.SATFINITE.E5M2.F32.PACK_AB_MERGE_C R162, R25, R24, R163 ;  /* 0x0000001819a2723e */ /* 0x000fe200048060a3 */
[C---:B------:R-:W-:Y:S01]  /*6430*/  FFMA R35, R81.reuse, R112, R35 ;  /* 0x0000007051237223 */ /* 0x040fe20000000023 */
[C---:B------:R-:W-:Y:S01]  /*6440*/  FFMA R32, R81.reuse, R113, R32 ;  /* 0x0000007151207223 */ /* 0x040fe20000000020 */
[----:B------:R-:W-:Y:S01]  /*6450*/  FFMA R33, R81, R114, R33 ;  /* 0x0000007251217223 */ /* 0x000fe20000000021 */
[----:B------:R-:W-:Y:S02]  /*6460*/  HADD2.F32 R116, -RZ, R116.H1_H1 ;  /* 0x30000074ff747230 */ /* 0x000fe40000004100 */
        /* <DEDUP_REMOVED lines=9> */
[----:B------:R-:W-:Y:S01]  /*6500*/  HADD2.F32 R120, -RZ, R120.H1_H1 ;  /* 0x30000078ff787230 */ /* 0x000fe20000004100 */
[----:B------:R1:W-:Y:S01]  /*6510*/  STS.128 [R178+0x2010], R160 ;  /* 0x002010a0b2007388 */ /* 0x0003e20000000c00 */
[----:B------:R-:W-:Y:S01]  /*6520*/  F2FP.SATFINITE.E5M2.F32.PACK_AB_MERGE_C R184, R39, R34, RZ ;  /* 0x0000002227b8723e */ /* 0x000fe200048060ff */
[C---:B------:R-:W-:Y:S01]  /*6530*/  FMUL R38, R78.reuse, R42 ;  /* 0x0000002a4e267220 */ /* 0x040fe20000400000 */
[C---:B------:R-:W-:Y:S01]  /*6540*/  FMUL R43, R78.reuse, R43 ;  /* 0x0000002b4e2b7220 */ /* 0x040fe20000400000 */
[--C-:B------:R-:W-:Y:S01]  /*6550*/  HADD2.F32 R123, -RZ, R124.reuse.H0_H0 ;  /* 0x2000007cff7b7230 */ /* 0x100fe20000004100 */
[----:B------:R-:W-:Y:S01]  /*6560*/  F2FP.SATFINITE.E5M2.F32.PACK_AB_MERGE_C R184, R33, R32, R184 ;  /* 0x0000002021b8723e */ /* 0x000fe200048060b8 */
[C---:B------:R-:W-:Y:S01]  /*6570*/  FFMA R38, R81.reuse, R119, R38 ;  /* 0x0000007751267223 */ /* 0x040fe20000000026 */
        /* <DEDUP_REMOVED lines=12> */
[C---:B------:R-:W-:Y:S01]  /*6640*/  FFMA R45, R81.reuse, R126, R45 ;  /* 0x0000007e512d7223 */ /* 0x040fe2000000002d */
[----:B------:R-:W-:Y:S02]  /*6650*/  HADD2.F32 R128, -RZ, R128.H1_H1 ;  /* 0x30000080ff807230 */ /* 0x000fe40000004100 */
[C---:B------:R-:W-:Y:S01]  /*6660*/  FMUL R46, R78.reuse, R50 ;  /* 0x000000324e2e7220 */ /* 0x040fe20000400000 */
[C---:B------:R-:W-:Y:S01]  /*6670*/  FMUL R51, R78.reuse, R51 ;  /* 0x000000334e337220 */ /* 0x040fe20000400000 */
[--C-:B------:R-:W-:Y:S02]  /*6680*/  HADD2.F32 R131, -RZ, R132.reuse.H0_H0 ;  /* 0x20000084ff837230 */ /* 0x100fe40000004100 */
[C---:B------:R-:W-:Y:S01]  /*6690*/  FMUL R50, R78.reuse, R54 ;  /* 0x000000364e327220 */ /* 0x040fe20000400000 */
[C---:B------:R-:W-:Y:S01]  /*66a0*/  FFMA R46, R81.reuse, R127, R46 ;  /* 0x0000007f512e7223 */ /* 0x040fe2000000002e */
[----:B------:R-:W-:Y:S02]  /*66b0*/  HADD2.F32 R132, -RZ, R132.H1_H1 ;  /* 0x30000084ff847230 */ /* 0x000fe40000004100 */
[C---:B------:R-:W-:Y:S01]  /*66c0*/  FFMA R51, R81.reuse, R128, R51 ;  /* 0x0000008051337223 */ /* 0x040fe20000000033 */
[C---:B------:R-:W-:Y:S01]  /*66d0*/  FMUL R55, R78.reuse, R55 ;  /* 0x000000374e377220 */ /* 0x040fe20000400000 */
[C---:B------:R-:W-:Y:S01]  /*66e0*/  FFMA R48, R81.reuse, R129, R48 ;  /* 0x0000008151307223 */ /* 0x040fe20000000030 */
[C---:B------:R-:W-:Y:S01]  /*66f0*/  FFMA R49, R81.reuse, R130, R49 ;  /* 0x0000008251317223 */ /* 0x040fe20000000031 */
[--C-:B------:R-:W-:Y:S02]  /*6700*/  HADD2.F32 R135, -RZ, R136.reuse.H0_H0 ;  /* 0x20000088ff877230 */ /* 0x100fe40000004100 */
[C---:B------:R-:W-:Y:S01]  /*6710*/  FFMA R50, R81.reuse, R131, R50 ;  /* 0x0000008351327223 */ /* 0x040fe20000000032 */
[----:B------:R-:W-:Y:S02]  /*6720*/  HADD2.F32 R136, -RZ, R136.H1_H1 ;  /* 0x30000088ff887230 */ /* 0x000fe40000004100 */
[C---:B------:R-:W-:Y:S01]  /*6730*/  FMUL R54, R78.reuse, R58 ;  /* 0x0000003a4e367220 */ /* 0x040fe20000400000 */
        /* <DEDUP_REMOVED lines=16> */
[----:B------:R-:W-:Y:S01]  /*6840*/  FFMA R63, R81, R140, R63 ;  /* 0x0000008c513f7223 */ /* 0x000fe2000000003f */
[----:B------:R-:W-:Y:S01]  /*6850*/  FMUL R67, R78, R67 ;  /* 0x000000434e437220 */ /* 0x000fe20000400000 */
[----:B------:R-:W-:Y:S01]  /*6860*/  F2FP.SATFINITE.E5M2.F32.PACK_AB_MERGE_C R186, R47, R42, RZ ;  /* 0x0000002a2fba723e */ /* 0x000fe200048060ff */
[----:B------:R-:W-:Y:S01]  /*6870*/  FFMA R60, R81, R83, R60 ;  /* 0x00000053513c7223 */ /* 0x000fe2000000003c */
[----:B------:R-:W-:Y:S01]  /*6880*/  F2FP.SATFINITE.E5M2.F32.PACK_AB_MERGE_C R187, R51, R46, RZ ;  /* 0x0000002e33bb723e */ /* 0x000fe200048060ff */
[C---:B------:R-:W-:Y:S01]  /*6890*/  FFMA R61, R81.reuse, R80, R61 ;  /* 0x00000050513d7223 */ /* 0x040fe2000000003d */
[C---:B------:R-:W-:Y:S01]  /*68a0*/  FFMA R62, R81.reuse, R85, R62 ;  /* 0x00000055513e7223 */ /* 0x040fe2000000003e */
[----:B------:R-:W-:Y:S01]  /*68b0*/  FFMA R67, R81, R82, R67 ;  /* 0x0000005251437223 */ /* 0x000fe20000000043 */
[----:B------:R-:W-:Y:S02]  /*68c0*/  F2FP.SATFINITE.E5M2.F32.PACK_AB_MERGE_C R186, R41, R40, R186 ;  /* 0x0000002829ba723e */ /* 0x000fe400048060ba */
[----:B------:R-:W-:Y:S02]  /*68d0*/  F2FP.SATFINITE.E5M2.F32.PACK_AB_MERGE_C R187, R45, R44, R187 ;  /* 0x0000002c2dbb723e */ /* 0x000fe400048060bb */
[----:B------:R-:W-:Y:S02]  /*68e0*/  F2FP.SATFINITE.E5M2.F32.PACK_AB_MERGE_C R188, R55, R50, RZ ;  /* 0x0000003237bc723e */ /* 0x000fe400048060ff */
[----:B------:R-:W-:Y:S01]  /*68f0*/  F2FP.SATFINITE.E5M2.F32.PACK_AB_MERGE_C R189, R59, R54, RZ ;  /* 0x000000363bbd723e */ /* 0x000fe200048060ff */
[----:B------:R1:W-:Y:S01]  /*6900*/  STS.128 [R177+0x2020], R184 ;  /* 0x002020b8b1007388 */ /* 0x0003e20000000c00 */
[----:B------:R-:W-:Y:S02]  /*6910*/  F2FP.SATFINITE.E5M2.F32.PACK_AB_MERGE_C R190, R63, R58, RZ ;  /* 0x0000003a3fbe723e */ /* 0x000fe400048060ff */
[----:B------:R-:W-:Y:S02]  /*6920*/  F2FP.SATFINITE.E5M2.F32.PACK_AB_MERGE_C R182, R67, R62, RZ ;  /* 0x0000003e43b6723e */ /* 0x000fe400048060ff */
[----:B------:R-:W-:Y:S02]  /*6930*/  F2FP.SATFINITE.E5M2.F32.PACK_AB_MERGE_C R188, R49, R48, R188 ;  /* 0x0000003031bc723e */ /* 0x000fe400048060bc */
[----:B------:R-:W-:Y:S02]  /*6940*/  F2FP.SATFINITE.E5M2.F32.PACK_AB_MERGE_C R189, R53, R52, R189 ;  /* 0x0000003435bd723e */ /* 0x000fe400048060bd */
[----:B------:R-:W-:Y:S02]  /*6950*/  F2FP.SATFINITE.E5M2.F32.PACK_AB_MERGE_C R190, R57, R56, R190 ;  /* 0x0000003839be723e */ /* 0x000fe400048060be */
[----:B------:R-:W-:Y:S02]  /*6960*/  F2FP.SATFINITE.E5M2.F32.PACK_AB_MERGE_C R191, R61, R60, R182 ;  /* 0x0000003c3dbf723e */ /* 0x000fe400048060b6 */
[----:B------:R-:W-:Y:S03]  /*6970*/  IADD3 R76, PT, PT, R76, 0x1, RZ ;  /* 0x000000014c4c7810 */ /* 0x000fe60007ffe0ff */
[----:B------:R1:W-:Y:S01]  /*6980*/  STS.128 [R176+0x2030], R188 ;  /* 0x002030bcb0007388 */ /* 0x0003e20000000c00 */
[----:B------:R-:W-:Y:S01]  /*6990*/  @!PT LDS RZ, [RZ] ;  /* 0x00000000fffff984 */ /* 0x000fe20000000800 */
[----:B------:R-:W-:Y:S01]  /*69a0*/  @!PT LDS RZ, [RZ] ;  /* 0x00000000fffff984 */ /* 0x000fe20000000800 */
[----:B------:R-:W-:Y:S01]  /*69b0*/  @!PT LDS RZ, [RZ] ;  /* 0x00000000fffff984 */ /* 0x000fe20000000800 */
[----:B------:R-:W-:Y:S01]  /*69c0*/  @!PT LDS RZ, [RZ] ;  /* 0x00000000fffff984 */ /* 0x000fe20000000800 */
[----:B------:R3:W-:Y:S07]  /*69d0*/  MEMBAR.ALL.CTA ;  /* 0x0000000000007992 */ /* 0x0007ee0000008000 */
[----:B---3--:R-:W3:Y:S02]  /*69e0*/  FENCE.VIEW.ASYNC.S ;  /* 0x00000000000073c6 */ /* 0x008ee40000000000 */
[----:B---3--:R-:W-:Y:S06]  /*69f0*/  BAR.SYNC.DEFER_BLOCKING 0x1, 0x80 ;  /* 0x0042000000007b1d */ /* 0x008fec0000010000 */
[----:B------:R-:W-:Y:S05]  /*6a00*/  @P0 BRA `(.L_x_97) ;  /* 0x0000000000340947 */ /* 0x000fea0003800000 */
[----:B------:R-:W-:Y:S01]  /*6a10*/  UIADD3 UR12, UPT, UPT, UR43, 0x2200, URZ ;  /* 0x000022002b0c7890 */ /* 0x000fe2000fffe0ff */
[----:B------:R-:W-:Y:S01]  /*6a20*/  R2UR UR9, R155 ;  /* 0x000000009b0972ca */ /* 0x000fe200000e0000 */
[----:B------:R-:W-:Y:S01]  /*6a30*/  UIADD3 UR10, UP0, UPT, UR46, 0x680, URZ ;  /* 0x000006802e0a7890 */ /* 0x000fe2000ff1e0ff */
[----:B------:R-:W-:Y:S01]  /*6a40*/  R2UR UR8, R165 ;  /* 0x00000000a50872ca */ /* 0x000fe200000e0000 */
[----:B------:R-:W-:Y:S02]  /*6a50*/  UMOV UR7, UR36 ;  /* 0x0000002400077c82 */ /* 0x000fe40008000000 */
[----:B------:R-:W-:Y:S01]  /*6a60*/  IMAD.U32 R179, RZ, RZ, UR12 ;  /* 0x0000000cffb37e24 */ /* 0x000fe2000f8e00ff */
[----:B------:R-:W-:Y:S04]  /*6a70*/  UIADD3.X UR11, UPT, UPT, URZ, UR47, URZ, UP0, !UPT ;  /* 0x0000002fff0b7290 */ /* 0x000fe800087fe4ff */
[----:B------:R-:W-:Y:S03]  /*6a80*/  R2UR UR4, R179 ;  /* 0x00000000b30472ca */ /* 0x000fe600000e0000 */
[----:B------:R-:W-:Y:S02]  /*6a90*/  USHF.L.U32 UR5, UR9, 0x6, URZ ;  /* 0x0000000609057899 */ /* 0x000fe400080006ff */
[----:B------:R-:W-:Y:S09]  /*6aa0*/  USHF.L.U32 UR6, UR8, 0x7, URZ ;  /* 0x0000000708067899 */ /* 0x000ff200080006ff */
[----:B------:R3:W-:Y:S01]  /*6ab0*/  UTMASTG.3D [UR4], [UR10] ;  /* 0x000000040a0073b5 */ /* 0x0007e20008010000 */
[----:B------:R0:W-:Y:S01]  /*6ac0*/  UTMACMDFLUSH ;  /* 0x00000000000079b7 */ /* 0x0001e20000000000 */
[----:B---3--:R-:W-:Y:S04]  /*6ad0*/  DEPBAR.LE SB0, 0x0 ;  /* 0x000080000000791a */ /* 0x008fe80000000000 */
.L_x_97:
[----:B------:R-:W-:Y:S05]  /*6ae0*/  BSYNC.RECONVERGENT B0 ;  /* 0x0000000000007941 */ /* 0x000fea0003800200 */
.L_x_96:
[----:B------:R-:W-:Y:S01]  /*6af0*/  BAR.SYNC.DEFER_BLOCKING 0x1, 0x80 ;  /* 0x0042000000007b1d */ /* 0x000fe20000010000 */
[----:B------:R-:W-:Y:S01]  /*6b00*/  ISETP.NE.AND P2, PT, R180, RZ, PT ;  /* 0x000000ffb400720c */ /* 0x000fe20003f45270 */
[----:B------:R-:W-:Y:S01]  /*6b10*/  IMAD.IADD R155, R75, 0x1, R143 ;  /* 0x000000014b9b7824 */ /* 0x000fe200078e028f */
[----:B------:R-:W-:Y:S01]  /*6b20*/  ISETP.NE.AND P0, PT, R181, 0x2, PT ;  /* 0x00000002b500780c */ /* 0x000fe20003f05270 */
[----:B------:R-:W-:Y:S01]  /*6b30*/  IMAD.IADD R165, R77, 0x1, R154 ;  /* 0x000000014da57824 */ /* 0x000fe200078e029a */
[----:B------:R-:W-:Y:S02]  /*6b40*/  ISETP.NE.AND P1, PT, R76, 0x4, PT ;  /* 0x000000044c00780c */ /* 0x000fe40003f25270 */
[----:B------:R-:W-:Y:S02]  /*6b50*/  SEL R3, RZ, 0x1, P0 ;  /* 0x00000001ff037807 */ /* 0x000fe40000000000 */
[----:B------:R-:W-:Y:S02]  /*6b60*/  SEL R0, RZ, 0x1, P1 ;  /* 0x00000001ff007807 */ /* 0x000fe40000800000 */
[----:B------:R-:W-:Y:S02]  /*6b70*/  LOP3.LUT R174, R174, R3, RZ, 0x3c, !PT ;  /* 0x00000003aeae7212 */ /* 0x000fe400078e3cff */
[----:B------:R-:W-:Y:S02]  /*6b80*/  LOP3.LUT R175, R175, R0, RZ, 0x3c, !PT ;  /* 0x00000000afaf7212 */ /* 0x000fe400078e3cff */
[----:B------:R-:W-:Y:S02]  /*6b90*/  @P2 R2UR UR36, R171 ;  /* 0x00000000ab2422ca */ /* 0x000fe400000e0000 */
[----:B------:R-:W-:Y:S02]  /*6ba0*/  SEL R181, R181, RZ, P0 ;  /* 0x000000ffb5b57207 */ /* 0x000fe40000000000 */
[----:B------:R-:W-:Y:S01]  /*6bb0*/  SEL R76, R76, RZ, P1 ;  /* 0x000000ff4c4c7207 */ /* 0x000fe20000800000 */
[----:B------:R-:W-:Y:S10]  /*6bc0*/  @P2 BRA `(.L_x_98) ;  /* 0xffffffdc00702947 */ /* 0x000ff4000383ffff */
[----:B------:R-:W-:Y:S05]  /*6bd0*/  EXIT ;  /* 0x000000000000794d */ /* 0x000fea0003800000 */
.L_x_19:
[----:B--2---:R2:W1:Y:S02]  /*6be0*/  SYNCS.PHASECHK.TRANS64.TRYWAIT P0, [R3+URZ+0x110], R2 ;  /* 0x00011002030075a7 */ /* 0x00446400080011ff */
[----:B-1----:R-:W-:Y:S05]  /*6bf0*/  @!P0 NANOSLEEP.SYNCS 0x989680 ;  /* 0x009896800000895d */ /* 0x002fea0003900000 */
[----:B------:R-:W1:Y:S02]  /*6c00*/  @!P0 SYNCS.PHASECHK.TRANS64 P0, [R3+URZ+0x110], R2 ;  /* 0x00011002030085a7 */ /* 0x000e6400080010ff */
[----:B-1----:R-:W-:Y:S05]  /*6c10*/  @!P0 BRA `(.L_x_19) ;  /* 0xfffffffc00f08947 */ /* 0x002fea000383ffff */
[----:B------:R-:W-:Y:S05]  /*6c20*/  BRA `(.L_x_99) ;  /* 0xffffffa800747947 */ /* 0x000fea000383ffff */
.L_x_22:
[----:B-1----:R-:W-:-:S07]  /*6c30*/  MOV R2, UR33 ;  /* 0x0000002100027c02 */ /* 0x002fce0008000f00 */
.L_x_100:
[----:B-1----:R1:W2:Y:S02]  /*6c40*/  SYNCS.PHASECHK.TRANS64.TRYWAIT P0, [R2+URZ+0x40], R5 ;  /* 0x00004005020075a7 */ /* 0x0022a400080011ff */
[----:B--2---:R-:W-:Y:S05]  /*6c50*/  @!P0 NANOSLEEP.SYNCS 0x989680 ;  /* 0x009896800000895d */ /* 0x004fea0003900000 */
[----:B------:R-:W2:Y:S02]  /*6c60*/  @!P0 SYNCS.PHASECHK.TRANS64 P0, [R2+URZ+0x40], R5 ;  /* 0x00004005020085a7 */ /* 0x000ea400080010ff */
[----:B--2---:R-:W-:Y:S05]  /*6c70*/  @!P0 BRA `(.L_x_100) ;  /* 0xfffffffc00f08947 */ /* 0x004fea000383ffff */
[----:B------:R-:W-:Y:S05]  /*6c80*/  BRA `(.L_x_21) ;  /* 0xffffffa800c47947 */ /* 0x000fea000383ffff */
.L_x_28:
[----:B-1----:R-:W-:-:S07]  /*6c90*/  MOV R2, UR17 ;  /* 0x0000001100027c02 */ /* 0x002fce0008000f00 */
.L_x_101:
[----:B-1----:R1:W2:Y:S02]  /*6ca0*/  SYNCS.PHASECHK.TRANS64.TRYWAIT P0, [R2+URZ+0x40], R5 ;  /* 0x00004005020075a7 */ /* 0x0022a400080011ff */
[----:B--2---:R-:W-:Y:S05]  /*6cb0*/  @!P0 NANOSLEEP.SYNCS 0x989680 ;  /* 0x009896800000895d */ /* 0x004fea0003900000 */
[----:B------:R-:W2:Y:S02]  /*6cc0*/  @!P0 SYNCS.PHASECHK.TRANS64 P0, [R2+URZ+0x40], R5 ;  /* 0x00004005020085a7 */ /* 0x000ea400080010ff */
[----:B--2---:R-:W-:Y:S05]  /*6cd0*/  @!P0 BRA `(.L_x_101) ;  /* 0xfffffffc00f08947 */ /* 0x004fea000383ffff */
[----:B------:R-:W-:Y:S05]  /*6ce0*/  BRA `(.L_x_27) ;  /* 0xffffffac006c7947 */ /* 0x000fea000383ffff */
.L_x_32:
[----:B-1----:R1:W2:Y:S02]  /*6cf0*/  SYNCS.PHASECHK.TRANS64.TRYWAIT P0, [R2+URZ+0xa0], R3 ;  /* 0x0000a003020075a7 */ /* 0x0022a400080011ff */
[----:B--2---:R-:W-:Y:S05]  /*6d00*/  @!P0 NANOSLEEP.SYNCS 0x989680 ;  /* 0x009896800000895d */ /* 0x004fea0003900000 */
[----:B------:R-:W2:Y:S02]  /*6d10*/  @!P0 SYNCS.PHASECHK.TRANS64 P0, [R2+URZ+0xa0], R3 ;  /* 0x0000a003020085a7 */ /* 0x000ea400080010ff */
[----:B--2---:R-:W-:Y:S05]  /*6d20*/  @!P0 BRA `(.L_x_32) ;  /* 0xfffffffc00f08947 */ /* 0x004fea000383ffff */
[----:B------:R-:W-:Y:S05]  /*6d30*/  BRA `(.L_x_102) ;  /* 0xffffffac00fc7947 */ /* 0x000fea000383ffff */
.L_x_36:
[----:B----4-:R-:W-:-:S07]  /*6d40*/  MOV R0, UR5 ;  /* 0x0000000500007c02 */ /* 0x010fce0008000f00 */
.L_x_103:
[----:B-1----:R1:W2:Y:S02]  /*6d50*/  SYNCS.PHASECHK.TRANS64.TRYWAIT P0, [R0+URZ], R3 ;  /* 0x00000003000075a7 */ /* 0x0022a400080011ff */
[----:B--2---:R-:W-:Y:S05]  /*6d60*/  @!P0 NANOSLEEP.SYNCS 0x989680 ;  /* 0x009896800000895d */ /* 0x004fea0003900000 */
[----:B------:R-:W2:Y:S02]  /*6d70*/  @!P0 SYNCS.PHASECHK.TRANS64 P0, [R0+URZ], R3 ;  /* 0x00000003000085a7 */ /* 0x000ea400080010ff */
[----:B--2---:R-:W-:Y:S05]  /*6d80*/  @!P0 BRA `(.L_x_103) ;  /* 0xfffffffc00f08947 */ /* 0x004fea000383ffff */
[----:B------:R-:W-:Y:S05]  /*6d90*/  BRA `(.L_x_104) ;  /* 0xffffffb4006c7947 */ /* 0x000fea000383ffff */
.L_x_37:
[----:B----4-:R-:W-:-:S07]  /*6da0*/  MOV R0, UR5 ;  /* 0x0000000500007c02 */ /* 0x010fce0008000f00 */
.L_x_105:
[----:B-1----:R1:W2:Y:S02]  /*6db0*/  SYNCS.PHASECHK.TRANS64.TRYWAIT P0, [R0+URZ], R3 ;  /* 0x00000003000075a7 */ /* 0x0022a400080011ff */
[----:B--2---:R-:W-:Y:S05]  /*6dc0*/  @!P0 NANOSLEEP.SYNCS 0x989680 ;  /* 0x009896800000895d */ /* 0x004fea0003900000 */
[----:B------:R-:W2:Y:S02]  /*6dd0*/  @!P0 SYNCS.PHASECHK.TRANS64 P0, [R0+URZ], R3 ;  /* 0x00000003000085a7 */ /* 0x000ea400080010ff */
[----:B--2---:R-:W-:Y:S05]  /*6de0*/  @!P0 BRA `(.L_x_105) ;  /* 0xfffffffc00f08947 */ /* 0x004fea000383ffff */
[----:B------:R-:W-:Y:S05]  /*6df0*/  BRA `(.L_x_106) ;  /* 0xffffffb400787947 */ /* 0x000fea000383ffff */
.L_x_38:
[----:B----4-:R-:W-:-:S07]  /*6e00*/  MOV R0, UR5 ;  /* 0x0000000500007c02 */ /* 0x010fce0008000f00 */
.L_x_107:
[----:B-1----:R1:W2:Y:S02]  /*6e10*/  SYNCS.PHASECHK.TRANS64.TRYWAIT P0, [R0+URZ], R3 ;  /* 0x00000003000075a7 */ /* 0x0022a400080011ff */
[----:B--2---:R-:W-:Y:S05]  /*6e20*/  @!P0 NANOSLEEP.SYNCS 0x989680 ;  /* 0x009896800000895d */ /* 0x004fea0003900000 */
[----:B------:R-:W2:Y:S02]  /*6e30*/  @!P0 SYNCS.PHASECHK.TRANS64 P0, [R0+URZ], R3 ;  /* 0x00000003000085a7 */ /* 0x000ea400080010ff */
[----:B--2---:R-:W-:Y:S05]  /*6e40*/  @!P0 BRA `(.L_x_107) ;  /* 0xfffffffc00f08947 */ /* 0x004fea000383ffff */
[----:B------:R-:W-:Y:S05]  /*6e50*/  BRA `(.L_x_108) ;  /* 0xffffffb400847947 */ /* 0x000fea000383ffff */
.L_x_39:
[----:B----4-:R-:W-:-:S07]  /*6e60*/  MOV R0, UR5 ;  /* 0x0000000500007c02 */ /* 0x010fce0008000f00 */
.L_x_109:
[----:B-1----:R1:W2:Y:S02]  /*6e70*/  SYNCS.PHASECHK.TRANS64.TRYWAIT P0, [R0+URZ], R3 ;  /* 0x00000003000075a7 */ /* 0x0022a400080011ff */
[----:B--2---:R-:W-:Y:S05]  /*6e80*/  @!P0 NANOSLEEP.SYNCS 0x989680 ;  /* 0x009896800000895d */ /* 0x004fea0003900000 */
[----:B------:R-:W2:Y:S02]  /*6e90*/  @!P0 SYNCS.PHASECHK.TRANS64 P0, [R0+URZ], R3 ;  /* 0x00000003000085a7 */ /* 0x000ea400080010ff */
[----:B--2---:R-:W-:Y:S05]  /*6ea0*/  @!P0 BRA `(.L_x_109) ;  /* 0xfffffffc00f08947 */ /* 0x004fea000383ffff */
[----:B------:R-:W-:Y:S05]  /*6eb0*/  BRA `(.L_x_110) ;  /* 0xffffffb400907947 */ /* 0x000fea000383ffff */
.L_x_40:
[----:B----4-:R-:W-:-:S07]  /*6ec0*/  MOV R0, UR5 ;  /* 0x0000000500007c02 */ /* 0x010fce0008000f00 */
.L_x_111:
[----:B-1----:R1:W2:Y:S02]  /*6ed0*/  SYNCS.PHASECHK.TRANS64.TRYWAIT P0, [R0+URZ], R3 ;  /* 0x00000003000075a7 */ /* 0x0022a400080011ff */
[----:B--2---:R-:W-:Y:S05]  /*6ee0*/  @!P0 NANOSLEEP.SYNCS 0x989680 ;  /* 0x009896800000895d */ /* 0x004fea0003900000 */
[----:B------:R-:W2:Y:S02]  /*6ef0*/  @!P0 SYNCS.PHASECHK.TRANS64 P0, [R0+URZ], R3 ;  /* 0x00000003000085a7 */ /* 0x000ea400080010ff */
[----:B--2---:R-:W-:Y:S05]  /*6f00*/  @!P0 BRA `(.L_x_111) ;  /* 0xfffffffc00f08947 */ /* 0x004fea000383ffff */
[----:B------:R-:W-:Y:S05]  /*6f10*/  BRA `(.L_x_112) ;  /* 0xffffffb4009c7947 */ /* 0x000fea000383ffff */
.L_x_41:
[----:B----4-:R-:W-:-:S07]  /*6f20*/  MOV R0, UR5 ;  /* 0x0000000500007c02 */ /* 0x010fce0008000f00 */
.L_x_113:
[----:B-1----:R1:W2:Y:S02]  /*6f30*/  SYNCS.PHASECHK.TRANS64.TRYWAIT P0, [R0+URZ], R3 ;  /* 0x00000003000075a7 */ /* 0x0022a400080011ff */
[----:B--2---:R-:W-:Y:S05]  /*6f40*/  @!P0 NANOSLEEP.SYNCS 0x989680 ;  /* 0x009896800000895d */ /* 0x004fea0003900000 */
[----:B------:R-:W2:Y:S02]  /*6f50*/  @!P0 SYNCS.PHASECHK.TRANS64 P0, [R0+URZ], R3 ;  /* 0x00000003000085a7 */ /* 0x000ea400080010ff */
[----:B--2---:R-:W-:Y:S05]  /*6f60*/  @!P0 BRA `(.L_x_113) ;  /* 0xfffffffc00f08947 */ /* 0x004fea000383ffff */
[----:B------:R-:W-:Y:S05]  /*6f70*/  BRA `(.L_x_114) ;  /* 0xffffffb400a87947 */ /* 0x000fea000383ffff */
.L_x_42:
[----:B----4-:R-:W-:-:S07]  /*6f80*/  MOV R0, UR5 ;  /* 0x0000000500007c02 */ /* 0x010fce0008000f00 */
.L_x_115:
[----:B-1----:R1:W2:Y:S02]  /*6f90*/  SYNCS.PHASECHK.TRANS64.TRYWAIT P0, [R0+URZ], R3 ;  /* 0x00000003000075a7 */ /* 0x0022a400080011ff */
[----:B--2---:R-:W-:Y:S05]  /*6fa0*/  @!P0 NANOSLEEP.SYNCS 0x989680 ;  /* 0x009896800000895d */ /* 0x004fea0003900000 */
[----:B------:R-:W2:Y:S02]  /*6fb0*/  @!P0 SYNCS.PHASECHK.TRANS64 P0, [R0+URZ], R3 ;  /* 0x00000003000085a7 */ /* 0x000ea400080010ff */
[----:B--2---:R-:W-:Y:S05]  /*6fc0*/  @!P0 BRA `(.L_x_115) ;  /* 0xfffffffc00f08947 */ /* 0x004fea000383ffff */
[----:B------:R-:W-:Y:S05]  /*6fd0*/  BRA `(.L_x_116) ;  /* 0xffffffb400b47947 */ /* 0x000fea000383ffff */
.L_x_45:
[----:B-1----:R1:W2:Y:S02]  /*6fe0*/  SYNCS.PHASECHK.TRANS64.TRYWAIT P0, [R0+URZ+0x100], R5 ;  /* 0x00010005000075a7 */ /* 0x0022a400080011ff */
[----:B--2---:R-:W-:Y:S05]  /*6ff0*/  @!P0 NANOSLEEP.SYNCS 0x989680 ;  /* 0x009896800000895d */ /* 0x004fea0003900000 */
[----:B------:R-:W2:Y:S02]  /*7000*/  @!P0 SYNCS.PHASECHK.TRANS64 P0, [R0+URZ+0x100], R5 ;  /* 0x00010005000085a7 */ /* 0x000ea400080010ff */
[----:B--2---:R-:W-:Y:S05]  /*7010*/  @!P0 BRA `(.L_x_45) ;  /* 0xfffffffc00f08947 */ /* 0x004fea000383ffff */
[----:B------:R-:W-:Y:S05]  /*7020*/  BRA `(.L_x_117) ;  /* 0xffffffb800107947 */ /* 0x000fea000383ffff */
.L_x_46:
[----:B------:R-:W-:-:S07]  /*7030*/  MOV R0, UR5 ;  /* 0x0000000500007c02 */ /* 0x000fce0008000f00 */
.L_x_118:
[----:B-1----:R1:W2:Y:S02]  /*7040*/  SYNCS.PHASECHK.TRANS64.TRYWAIT P0, [R0+URZ+0xb0], R5 ;  /* 0x0000b005000075a7 */ /* 0x0022a400080011ff */
[----:B--2---:R-:W-:Y:S05]  /*7050*/  @!P0 NANOSLEEP.SYNCS 0x989680 ;  /* 0x009896800000895d */ /* 0x004fea0003900000 */
[----:B------:R-:W2:Y:S02]  /*7060*/  @!P0 SYNCS.PHASECHK.TRANS64 P0, [R0+URZ+0xb0], R5 ;  /* 0x0000b005000085a7 */ /* 0x000ea400080010ff */
[----:B--2---:R-:W-:Y:S05]  /*7070*/  @!P0 BRA `(.L_x_118) ;  /* 0xfffffffc00f08947 */ /* 0x004fea000383ffff */
[----:B------:R-:W-:Y:S05]  /*7080*/  BRA `(.L_x_119) ;  /* 0xffffffb800207947 */ /* 0x000fea000383ffff */
.L_x_47:
[----:B-1----:R1:W2:Y:S02]  /*7090*/  SYNCS.PHASECHK.TRANS64.TRYWAIT P1, [R0+URZ+0xa0], R5 ;  /* 0x0000a005000075a7 */ /* 0x0022a400080211ff */
[----:B--2---:R-:W-:Y:S05]  /*70a0*/  @!P1 NANOSLEEP.SYNCS 0x989680 ;  /* 0x009896800000995d */ /* 0x004fea0003900000 */
[----:B------:R-:W2:Y:S02]  /*70b0*/  @!P1 SYNCS.PHASECHK.TRANS64 P1, [R0+URZ+0xa0], R5 ;  /* 0x0000a005000095a7 */ /* 0x000ea400080210ff */
[----:B--2---:R-:W-:Y:S05]  /*70c0*/  @!P1 BRA `(.L_x_47) ;  /* 0xfffffffc00f09947 */ /* 0x004fea000383ffff */
[----:B------:R-:W-:Y:S05]  /*70d0*/  BRA `(.L_x_120) ;  /* 0xffffffb800507947 */ /* 0x000fea000383ffff */
.L_x_50:
[----:B------:R-:W-:-:S07]  /*70e0*/  MOV R0, UR5 ;  /* 0x0000000500007c02 */ /* 0x000fce0008000f00 */
.L_x_121:
[----:B-1----:R1:W2:Y:S02]  /*70f0*/  SYNCS.PHASECHK.TRANS64.TRYWAIT P0, [R0+URZ+0xb0], R3 ;  /* 0x0000b003000075a7 */ /* 0x0022a400080011ff */
[----:B--2---:R-:W-:Y:S05]  /*7100*/  @!P0 NANOSLEEP.SYNCS 0x989680 ;  /* 0x009896800000895d */ /* 0x004fea0003900000 */
[----:B------:R-:W2:Y:S02]  /*7110*/  @!P0 SYNCS.PHASECHK.TRANS64 P0, [R0+URZ+0xb0], R3 ;  /* 0x0000b003000085a7 */ /* 0x000ea400080010ff */
[----:B--2---:R-:W-:Y:S05]  /*7120*/  @!P0 BRA `(.L_x_121) ;  /* 0xfffffffc00f08947 */ /* 0x004fea000383ffff */
[----:B------:R-:W-:Y:S05]  /*7130*/  BRA `(.L_x_49) ;  /* 0xffffffb800a47947 */ /* 0x000fea000383ffff */
.L_x_57:
[----:B-1----:R1:W2:Y:S02]  /*7140*/  SYNCS.PHASECHK.TRANS64.TRYWAIT P1, [R0+URZ+0xa0], R5 ;  /* 0x0000a005000075a7 */ /* 0x0022a400080211ff */
[----:B--2---:R-:W-:Y:S05]  /*7150*/  @!P1 NANOSLEEP.SYNCS 0x989680 ;  /* 0x009896800000995d */ /* 0x004fea0003900000 */
[----:B------:R-:W2:Y:S02]  /*7160*/  @!P1 SYNCS.PHASECHK.TRANS64 P1, [R0+URZ+0xa0], R5 ;  /* 0x0000a005000095a7 */ /* 0x000ea400080210ff */
[----:B--2---:R-:W-:Y:S05]  /*7170*/  @!P1 BRA `(.L_x_57) ;  /* 0xfffffffc00f09947 */ /* 0x004fea000383ffff */
[----:B------:R-:W-:Y:S05]  /*7180*/  BRA `(.L_x_122) ;  /* 0xffffffc0000c7947 */ /* 0x000fea000383ffff */
.L_x_58:
[----:B------:R-:W-:-:S07]  /*7190*/  MOV R3, UR7 ;  /* 0x0000000700037c02 */ /* 0x000fce0008000f00 */
.L_x_123:
[----:B-1----:R1:W2:Y:S02]  /*71a0*/  SYNCS.PHASECHK.TRANS64.TRYWAIT P0, [R3+URZ+0xe0], R0 ;  /* 0x0000e000030075a7 */ /* 0x0022a400080011ff */
[----:B--2---:R-:W-:Y:S05]  /*71b0*/  @!P0 NANOSLEEP.SYNCS 0x989680 ;  /* 0x009896800000895d */ /* 0x004fea0003900000 */
[----:B------:R-:W2:Y:S02]  /*71c0*/  @!P0 SYNCS.PHASECHK.TRANS64 P0, [R3+URZ+0xe0], R0 ;  /* 0x0000e000030085a7 */ /* 0x000ea400080010ff */
[----:B--2---:R-:W-:Y:S05]  /*71d0*/  @!P0 BRA `(.L_x_123) ;  /* 0xfffffffc00f08947 */ /* 0x004fea000383ffff */
[----:B------:R-:W-:Y:S05]  /*71e0*/  BRA `(.L_x_124) ;  /* 0xffffffc000447947 */ /* 0x000fea000383ffff */
.L_x_61:
[----:B------:R-:W-:Y:S07]  /*71f0*/  MOV R0, UR6 ;  /* 0x0000000600007c02 */ /* 0x000fee0008000f00 */
.L_x_125:
[----:B-1----:R1:W2:Y:S02]  /*7200*/  SYNCS.PHASECHK.TRANS64.TRYWAIT P0, [R0+URZ], R3 ;  /* 0x00000003000075a7 */ /* 0x0022a400080011ff */
[----:B--2---:R-:W-:Y:S05]  /*7210*/  @!P0 NANOSLEEP.SYNCS 0x989680 ;  /* 0x009896800000895d */ /* 0x004fea0003900000 */
[----:B------:R-:W2:Y:S02]  /*7220*/  @!P0 SYNCS.PHASECHK.TRANS64 P0, [R0+URZ], R3 ;  /* 0x00000003000085a7 */ /* 0x000ea400080010ff */
[----:B--2---:R-:W-:Y:S05]  /*7230*/  @!P0 BRA `(.L_x_125) ;  /* 0xfffffffc00f08947 */ /* 0x004fea000383ffff */
[----:B------:R-:W-:Y:S05]  /*7240*/  BRA `(.L_x_60) ;  /* 0xffffffc000607947 */ /* 0x000fea000383ffff */
.L_x_64:
[----:B------:R-:W-:-:S07]  /*7250*/  MOV R0, UR6 ;  /* 0x0000000600007c02 */ /* 0x000fce0008000f00 */
.L_x_126:
[----:B--2---:R2:W4:Y:S02]  /*7260*/  SYNCS.PHASECHK.TRANS64.TRYWAIT P0, [R0+URZ], R3 ;  /* 0x00000003000075a7 */ /* 0x00452400080011ff */
[----:B----4-:R-:W-:Y:S05]  /*7270*/  @!P0 NANOSLEEP.SYNCS 0x989680 ;  /* 0x009896800000895d */ /* 0x010fea0003900000 */
[----:B------:R-:W4:Y:S02]  /*7280*/  @!P0 SYNCS.PHASECHK.TRANS64 P0, [R0+URZ], R3 ;  /* 0x00000003000085a7 */ /* 0x000f2400080010ff */
[----:B----4-:R-:W-:Y:S05]  /*7290*/  @!P0 BRA `(.L_x_126) ;  /* 0xfffffffc00f08947 */ /* 0x010fea000383ffff */
[----:B------:R-:W-:Y:S05]  /*72a0*/  BRA `(.L_x_127) ;  /* 0xffffffc4003c7947 */ /* 0x000fea000383ffff */
.L_x_65:
[----:B------:R-:W-:-:S07]  /*72b0*/  MOV R0, UR6 ;  /* 0x0000000600007c02 */ /* 0x000fce0008000f00 */
.L_x_128:
[----:B-1----:R1:W2:Y:S02]  /*72c0*/  SYNCS.PHASECHK.TRANS64.TRYWAIT P0, [R0+URZ], R3 ;  /* 0x00000003000075a7 */ /* 0x0022a400080011ff */
[----:B--2---:R-:W-:Y:S05]  /*72d0*/  @!P0 NANOSLEEP.SYNCS 0x989680 ;  /* 0x009896800000895d */ /* 0x004fea0003900000 */
[----:B------:R-:W2:Y:S02]  /*72e0*/  @!P0 SYNCS.PHASECHK.TRANS64 P0, [R0+URZ], R3 ;  /* 0x00000003000085a7 */ /* 0x000ea400080010ff */
[----:B--2---:R-:W-:Y:S05]  /*72f0*/  @!P0 BRA `(.L_x_128) ;  /* 0xfffffffc00f08947 */ /* 0x004fea000383ffff */
[----:B------:R-:W-:Y:S05]  /*7300*/  BRA `(.L_x_129) ;  /* 0xffffffc400487947 */ /* 0x000fea000383ffff */
.L_x_66:
[----:B------:R-:W-:-:S07]  /*7310*/  MOV R0, UR6 ;  /* 0x0000000600007c02 */ /* 0x000fce0008000f00 */
.L_x_130:
[----:B-1----:R1:W2:Y:S02]  /*7320*/  SYNCS.PHASECHK.TRANS64.TRYWAIT P0, [R0+URZ], R3 ;  /* 0x00000003000075a7 */ /* 0x0022a400080011ff */
[----:B--2---:R-:W-:Y:S05]  /*7330*/  @!P0 NANOSLEEP.SYNCS 0x989680 ;  /* 0x009896800000895d */ /* 0x004fea0003900000 */
[----:B------:R-:W2:Y:S02]  /*7340*/  @!P0 SYNCS.PHASECHK.TRANS64 P0, [R0+URZ], R3 ;  /* 0x00000003000085a7 */ /* 0x000ea400080010ff */
[----:B--2---:R-:W-:Y:S05]  /*7350*/  @!P0 BRA `(.L_x_130) ;  /* 0xfffffffc00f08947 */ /* 0x004fea000383ffff */
[----:B------:R-:W-:Y:S05]  /*7360*/  BRA `(.L_x_131) ;  /* 0xffffffc400547947 */ /* 0x000fea000383ffff */
.L_x_67:
[----:B------:R-:W-:-:S07]  /*7370*/  MOV R0, UR7 ;  /* 0x0000000700007c02 */ /* 0x000fce0008000f00 */
.L_x_132:
[----:B-1----:R1:W2:Y:S02]  /*7380*/  SYNCS.PHASECHK.TRANS64.TRYWAIT P0, [R0+URZ], R3 ;  /* 0x00000003000075a7 */ /* 0x0022a400080011ff */
[----:B--2---:R-:W-:Y:S05]  /*7390*/  @!P0 NANOSLEEP.SYNCS 0x989680 ;  /* 0x009896800000895d */ /* 0x004fea0003900000 */
[----:B------:R-:W2:Y:S02]  /*73a0*/  @!P0 SYNCS.PHASECHK.TRANS64 P0, [R0+URZ], R3 ;  /* 0x00000003000085a7 */ /* 0x000ea400080010ff */
[----:B--2---:R-:W-:Y:S05]  /*73b0*/  @!P0 BRA `(.L_x_132) ;  /* 0xfffffffc00f08947 */ /* 0x004fea000383ffff */
[----:B------:R-:W-:Y:S05]  /*73c0*/  BRA `(.L_x_133) ;  /* 0xffffffc400607947 */ /* 0x000fea000383ffff */
.L_x_72:
[----:B---3--:R3:W1:Y:S02]  /*73d0*/  SYNCS.PHASECHK.TRANS64.TRYWAIT P0, [R0+URZ+0xa0], R3 ;  /* 0x0000a003000075a7 */ /* 0x00866400080011ff */
[----:B-1----:R-:W-:Y:S05]  /*73e0*/  @!P0 NANOSLEEP.SYNCS 0x989680 ;  /* 0x009896800000895d */ /* 0x002fea0003900000 */
[----:B------:R-:W1:Y:S02]  /*73f0*/  @!P0 SYNCS.PHASECHK.TRANS64 P0, [R0+URZ+0xa0], R3 ;  /* 0x0000a003000085a7 */ /* 0x000e6400080010ff */
[----:B-1----:R-:W-:Y:S05]  /*7400*/  @!P0 BRA `(.L_x_72) ;  /* 0xfffffffc00f08947 */ /* 0x002fea000383ffff */
[----:B------:R-:W-:Y:S05]  /*7410*/  BRA `(.L_x_134) ;  /* 0xffffffc8005c7947 */ /* 0x000fea000383ffff */
.L_x_75:
[----:B------:R-:W-:Y:S07]  /*7420*/  MOV R0, UR6 ;  /* 0x0000000600007c02 */ /* 0x000fee0008000f00 */
.L_x_135:
[----:B-1----:R1:W3:Y:S02]  /*7430*/  SYNCS.PHASECHK.TRANS64.TRYWAIT P0, [R0+URZ+0x98], R3 ;  /* 0x00009803000075a7 */ /* 0x0022e400080011ff */
[----:B---3--:R-:W-:Y:S05]  /*7440*/  @!P0 NANOSLEEP.SYNCS 0x989680 ;  /* 0x009896800000895d */ /* 0x008fea0003900000 */
[----:B------:R-:W3:Y:S02]  /*7450*/  @!P0 SYNCS.PHASECHK.TRANS64 P0, [R0+URZ+0x98], R3 ;  /* 0x00009803000085a7 */ /* 0x000ee400080010ff */
[----:B---3--:R-:W-:Y:S05]  /*7460*/  @!P0 BRA `(.L_x_135) ;  /* 0xfffffffc00f08947 */ /* 0x008fea000383ffff */
[----:B------:R-:W-:Y:S05]  /*7470*/  BRA `(.L_x_74) ;  /* 0xffffffcc00487947 */ /* 0x000fea000383ffff */
.L_x_78:
[----:B------:R-:W-:Y:S07]  /*7480*/  MOV R3, UR6 ;  /* 0x0000000600037c02 */ /* 0x000fee0008000f00 */
.L_x_136:
[----:B-1----:R1:W2:Y:S02]  /*7490*/  SYNCS.PHASECHK.TRANS64.TRYWAIT P2, [R3+URZ+0x88], R26 ;  /* 0x0000881a030075a7 */ /* 0x0022a400080411ff */
[----:B--2---:R-:W-:Y:S05]  /*74a0*/  @!P2 NANOSLEEP.SYNCS 0x989680 ;  /* 0x009896800000a95d */ /* 0x004fea0003900000 */
[----:B------:R-:W2:Y:S02]  /*74b0*/  @!P2 SYNCS.PHASECHK.TRANS64 P2, [R3+URZ+0x88], R26 ;  /* 0x0000881a0300a5a7 */ /* 0x000ea400080410ff */
[----:B--2---:R-:W-:Y:S05]  /*74c0*/  @!P2 BRA `(.L_x_136) ;  /* 0xfffffffc00f0a947 */ /* 0x004fea000383ffff */
[----:B------:R-:W-:Y:S05]  /*74d0*/  BRA `(.L_x_137) ;  /* 0xffffffcc00dc7947 */ /* 0x000fea000383ffff */
.L_x_81:
[----:B--2---:R2:W4:Y:S02]  /*74e0*/  SYNCS.PHASECHK.TRANS64.TRYWAIT P0, [R0+URZ+0xa0], R3 ;  /* 0x0000a003000075a7 */ /* 0x00452400080011ff */
[----:B----4-:R-:W-:Y:S05]  /*74f0*/  @!P0 NANOSLEEP.SYNCS 0x989680 ;  /* 0x009896800000895d */ /* 0x010fea0003900000 */
[----:B------:R-:W4:Y:S02]  /*7500*/  @!P0 SYNCS.PHASECHK.TRANS64 P0, [R0+URZ+0xa0], R3 ;  /* 0x0000a003000085a7 */ /* 0x000f2400080010ff */
[----:B----4-:R-:W-:Y:S05]  /*7510*/  @!P0 BRA `(.L_x_81) ;  /* 0xfffffffc00f08947 */ /* 0x010fea000383ffff */
[----:B------:R-:W-:Y:S05]  /*7520*/  BRA `(.L_x_138) ;  /* 0xffffffd4002c7947 */ /* 0x000fea000383ffff */
.L_x_92:
[----:B-1----:R-:W-:Y:S04]  /*7530*/  MOV R0, UR43 ;  /* 0x0000002b00007c02 */ /* 0x002fe80008000f00 */
[----:B------:R1:W2:Y:S03]  /*7540*/  SYNCS.PHASECHK.TRANS64.TRYWAIT P1, [R0+URZ+0x80], R3 ;  /* 0x00008003000075a7 */ /* 0x0002a600080211ff */
[----:B--2---:R-:W-:Y:S05]  /*7550*/  @!P1 NANOSLEEP.SYNCS 0x989680 ;  /* 0x009896800000995d */ /* 0x004fea0003900000 */
[----:B------:R-:W2:Y:S02]  /*7560*/  @!P1 SYNCS.PHASECHK.TRANS64 P1, [R0+URZ+0x80], R3 ;  /* 0x00008003000095a7 */ /* 0x000ea400080210ff */
[----:B--2---:R-:W-:Y:S05]  /*7570*/  @!P1 BRA `(.L_x_92) ;  /* 0xfffffffc00ec9947 */ /* 0x004fea000383ffff */
[----:B------:R-:W-:Y:S05]  /*7580*/  BRA `(.L_x_91) ;  /* 0xffffffe000287947 */ /* 0x000fea000383ffff */
.L_x_94:
[----:B------:R1:W1:Y:S02]  /*7590*/  SYNCS.PHASECHK.TRANS64.TRYWAIT P1, [R156+URZ+0xc0], R5 ;  /* 0x0000c0059c0075a7 */ /* 0x00026400080211ff */
[----:B-1----:R-:W-:Y:S05]  /*75a0*/  @!P1 NANOSLEEP.SYNCS 0x989680 ;  /* 0x009896800000995d */ /* 0x002fea0003900000 */
[----:B------:R-:W1:Y:S02]  /*75b0*/  @!P1 SYNCS.PHASECHK.TRANS64 P1, [R156+URZ+0xc0], R5 ;  /* 0x0000c0059c0095a7 */ /* 0x000e6400080210ff */
[----:B-1----:R-:W-:Y:S05]  /*75c0*/  @!P1 BRA `(.L_x_94) ;  /* 0xfffffffc00f09947 */ /* 0x002fea000383ffff */
[----:B------:R-:W-:Y:S05]  /*75d0*/  BRA `(.L_x_93) ;  /* 0xffffffe0006c7947 */ /* 0x000fea000383ffff */
        .weak           $__internal_0_$__cuda_sm10x_tcgen05_guardrail_trap_col_being_dealloced_not_returned_by_alloc
        .type           $__internal_0_$__cuda_sm10x_tcgen05_guardrail_trap_col_being_dealloced_not_returned_by_alloc,@function
        .size           $__internal_0_$__cuda_sm10x_tcgen05_guardrail_trap_col_being_dealloced_not_returned_by_alloc,($__internal_1_$__cuda_sm10x_tcgen05_guardrail_trap_phase_invalid_during_alloc - $__internal_0_$__cuda_sm10x_tcgen05_guardrail_trap_col_being_dealloced_not_returned_by_alloc)
$__internal_0_$__cuda_sm10x_tcgen05_guardrail_trap_col_being_dealloced_not_returned_by_alloc:
[----:B------:R-:W-:Y:S05]  /*75e0*/  BPT.TRAP 0x1 ;  /* 0x000000040000795c */ /* 0x000fea0000300000 */
[----:B------:R-:W-:-:S04]  /*75f0*/  HFMA2 R3, -RZ, RZ, 0, 0 ;  /* 0x00000000ff037431 */ /* 0x000fc800000001ff */
[----:B------:R-:W-:Y:S05]  /*7600*/  RET.REL.NODEC R2 `(_ZN7cutlass13device_kernelINS_4gemm6kernel13GemmUniversalIN4cute5tupleIJiiiiEEENS1_10collective13CollectiveMmaINS1_35MainloopSm100TmaUmmaWarpSpecializedILi8ELi2ELi4ENS5_IJNS4_1CILi1EEESB_SB_EEEEENS5_IJNSA_ILi128EEENSA_ILi64EEESE_EEENS_12float_e5m2_tENS5_IJSB_llEEESH_SI_NS4_8TiledMMAINS4_8MMA_AtomIJNS4_10MMA_TraitsINS4_19SM100_MMA_F8F6F4_SSEJSH_SH_fSE_SF_NS4_17integral_constantINS4_4UMMA5MajorELSP_1EEESQ_NSN_INSO_7ScaleInELSR_0EEESS_EEEEEENS4_6LayoutISC_NS5_IJNSA_ILi0EEESW_SW_EEEEENS5_IJNS4_10UnderscoreESZ_SZ_EEEEENS4_13SM90_TMA_LOADENS4_14ComposedLayoutINS4_7SwizzleILi3ELi4ELi3EEENS4_18smem_ptr_flag_bitsILi8EEENSV_INS5_IJSE_NSA_ILi8EEEEEENS5_IJSB_SE_EEEEEEEvNS4_8identityES12_NS13_INS14_ILi2ELi4ELi3EEES17_NSV_INS5_IJSF_S18_EEENS5_IJSB_SF_EEEEEEEvS1D_EENS_8epilogue10collective18CollectiveEpilogueINS1K_23Sm100TmaWarpSpecializedILi1ELi1ELi64ELb0ELb0EEEJSG_NS5_IJNSV_ISE_SB_EENSV_ISF_SB_EEEEESH_NS5_IJlSB_lEEESH_S1S_NS1K_6fusion15FusionCallbacksIS1O_NS1T_17LinearCombinationISH_fSH_fLNS_15FloatRoundStyleE2EEESG_S1R_JEEENS4_5SM1004TMEM4LOAD26SM100_TMEM_LOAD_32dp32b64xES12_NS13_IS1E_S17_NSV_INS5_IJS18_SF_EEENS5_IJSF_SB_EEEEEEENS4_39AutoVectorizingCopyWithAssumedAlignmentILi128EEENS4_14SM90_TMA_STOREES26_S28_S28_EEEvvEEEEvNT_6ParamsE) ;  /* 0xffffff88027c7950 */ /* 0x000fea0003c3ffff */
        .weak           $__internal_1_$__cuda_sm10x_tcgen05_guardrail_trap_phase_invalid_during_alloc
        .type           $__internal_1_$__cuda_sm10x_tcgen05_guardrail_trap_phase_invalid_during_alloc,@function
        .size           $__internal_1_$__cuda_sm10x_tcgen05_guardrail_trap_phase_invalid_during_alloc,($__internal_2_$__cuda_sm10x_tcgen05_guardrail_trap_unallocated_columns_being_dealloced - $__internal_1_$__cuda_sm10x_tcgen05_guardrail_trap_phase_invalid_during_alloc)
$__internal_1_$__cuda_sm10x_tcgen05_guardrail_trap_phase_invalid_during_alloc:
[----:B------:R-:W-:Y:S05]  /*7610*/  BPT.TRAP 0x1 ;  /* 0x000000040000795c */ /* 0x000fea0000300000 */
[----:B------:R-:W-:-:S04]  /*7620*/  MOV R3, 0x0 ;  /* 0x0000000000037802 */ /* 0x000fc80000000f00 */
[----:B------:R-:W-:Y:S05]  /*7630*/  RET.REL.NODEC R2 `(_ZN7cutlass13device_kernelINS_4gemm6kernel13GemmUniversalIN4cute5tupleIJiiiiEEENS1_10collective13CollectiveMmaINS1_35MainloopSm100TmaUmmaWarpSpecializedILi8ELi2ELi4ENS5_IJNS4_1CILi1EEESB_SB_EEEEENS5_IJNSA_ILi128EEENSA_ILi64EEESE_EEENS_12float_e5m2_tENS5_IJSB_llEEESH_SI_NS4_8TiledMMAINS4_8MMA_AtomIJNS4_10MMA_TraitsINS4_19SM100_MMA_F8F6F4_SSEJSH_SH_fSE_SF_NS4_17integral_constantINS4_4UMMA5MajorELSP_1EEESQ_NSN_INSO_7ScaleInELSR_0EEESS_EEEEEENS4_6LayoutISC_NS5_IJNSA_ILi0EEESW_SW_EEEEENS5_IJNS4_10UnderscoreESZ_SZ_EEEEENS4_13SM90_TMA_LOADENS4_14ComposedLayoutINS4_7SwizzleILi3ELi4ELi3EEENS4_18smem_ptr_flag_bitsILi8EEENSV_INS5_IJSE_NSA_ILi8EEEEEENS5_IJSB_SE_EEEEEEEvNS4_8identityES12_NS13_INS14_ILi2ELi4ELi3EEES17_NSV_INS5_IJSF_S18_EEENS5_IJSB_SF_EEEEEEEvS1D_EENS_8epilogue10collective18CollectiveEpilogueINS1K_23Sm100TmaWarpSpecializedILi1ELi1ELi64ELb0ELb0EEEJSG_NS5_IJNSV_ISE_SB_EENSV_ISF_SB_EEEEESH_NS5_IJlSB_lEEESH_S1S_NS1K_6fusion15FusionCallbacksIS1O_NS1T_17LinearCombinationISH_fSH_fLNS_15FloatRoundStyleE2EEESG_S1R_JEEENS4_5SM1004TMEM4LOAD26SM100_TMEM_LOAD_32dp32b64xES12_NS13_IS1E_S17_NSV_INS5_IJS18_SF_EEENS5_IJSF_SB_EEEEEEENS4_39AutoVectorizingCopyWithAssumedAlignmentILi128EEENS4_14SM90_TMA_STOREES26_S28_S28_EEEvvEEEEvNT_6ParamsE) ;  /* 0xffffff8802707950 */ /* 0x000fea0003c3ffff */
        .weak           $__internal_2_$__cuda_sm10x_tcgen05_guardrail_trap_unallocated_columns_being_dealloced
        .type           $__internal_2_$__cuda_sm10x_tcgen05_guardrail_trap_unallocated_columns_being_dealloced,@function
        .size           $__internal_2_$__cuda_sm10x_tcgen05_guardrail_trap_unallocated_columns_being_dealloced,(.L_x_140 - $__internal_2_$__cuda_sm10x_tcgen05_guardrail_trap_unallocated_columns_being_dealloced)
$__internal_2_$__cuda_sm10x_tcgen05_guardrail_trap_unallocated_columns_being_dealloced:
[----:B------:R-:W-:Y:S05]  /*7640*/  BPT.TRAP 0x1 ;  /* 0x000000040000795c */ /* 0x000fea0000300000 */
[----:B------:R-:W-:-:S04]  /*7650*/  HFMA2 R3, -RZ, RZ, 0, 0 ;  /* 0x00000000ff037431 */ /* 0x000fc800000001ff */
[----:B------:R-:W-:Y:S05]  /*7660*/  RET.REL.NODEC R2 `(_ZN7cutlass13device_kernelINS_4gemm6kernel13GemmUniversalIN4cute5tupleIJiiiiEEENS1_10collective13CollectiveMmaINS1_35MainloopSm100TmaUmmaWarpSpecializedILi8ELi2ELi4ENS5_IJNS4_1CILi1EEESB_SB_EEEEENS5_IJNSA_ILi128EEENSA_ILi64EEESE_EEENS_12float_e5m2_tENS5_IJSB_llEEESH_SI_NS4_8TiledMMAINS4_8MMA_AtomIJNS4_10MMA_TraitsINS4_19SM100_MMA_F8F6F4_SSEJSH_SH_fSE_SF_NS4_17integral_constantINS4_4UMMA5MajorELSP_1EEESQ_NSN_INSO_7ScaleInELSR_0EEESS_EEEEEENS4_6LayoutISC_NS5_IJNSA_ILi0EEESW_SW_EEEEENS5_IJNS4_10UnderscoreESZ_SZ_EEEEENS4_13SM90_TMA_LOADENS4_14ComposedLayoutINS4_7SwizzleILi3ELi4ELi3EEENS4_18smem_ptr_flag_bitsILi8EEENSV_INS5_IJSE_NSA_ILi8EEEEEENS5_IJSB_SE_EEEEEEEvNS4_8identityES12_NS13_INS14_ILi2ELi4ELi3EEES17_NSV_INS5_IJSF_S18_EEENS5_IJSB_SF_EEEEEEEvS1D_EENS_8epilogue10collective18CollectiveEpilogueINS1K_23Sm100TmaWarpSpecializedILi1ELi1ELi64ELb0ELb0EEEJSG_NS5_IJNSV_ISE_SB_EENSV_ISF_SB_EEEEESH_NS5_IJlSB_lEEESH_S1S_NS1K_6fusion15FusionCallbacksIS1O_NS1T_17LinearCombinationISH_fSH_fLNS_15FloatRoundStyleE2EEESG_S1R_JEEENS4_5SM1004TMEM4LOAD26SM100_TMEM_LOAD_32dp32b64xES12_NS13_IS1E_S17_NSV_INS5_IJS18_SF_EEENS5_IJSF_SB_EEEEEEENS4_39AutoVectorizingCopyWithAssumedAlignmentILi128EEENS4_14SM90_TMA_STOREES26_S28_S28_EEEvvEEEEvNT_6ParamsE) ;  /* 0xffffff8802647950 */ /* 0x000fea0003c3ffff */
.L_x_139:
[----:B------:R-:W-:-:S00]  /*7670*/  BRA `(.L_x_139) ;  /* 0xfffffffc00fc7947 */ /* 0x000fc0000383ffff */
[----:B------:R-:W-:-:S00]  /*7680*/  NOP ;  /* 0x0000000000007918 */ /* 0x000fc00000000000 */
[----:B------:R-:W-:-:S00]  /*7690*/  NOP ;  /* 0x0000000000007918 */ /* 0x000fc00000000000 */
[----:B------:R-:W-:-:S00]  /*76a0*/  NOP ;  /* 0x0000000000007918 */ /* 0x000fc00000000000 */
[----:B------:R-:W-:-:S00]  /*76b0*/  NOP ;  /* 0x0000000000007918 */ /* 0x000fc00000000000 */
[----:B------:R-:W-:-:S00]  /*76c0*/  NOP ;  /* 0x0000000000007918 */ /* 0x000fc00000000000 */
[----:B------:R-:W-:-:S00]  /*76d0*/  NOP ;  /* 0x0000000000007918 */ /* 0x000fc00000000000 */
[----:B------:R-:W-:-:S00]  /*76e0*/  NOP ;  /* 0x0000000000007918 */ /* 0x000fc00000000000 */
[----:B------:R-:W-:-:S00]  /*76f0*/  NOP ;  /* 0x0000000000007918 */ /* 0x000fc00000000000 */
.L_x_140:


//--------------------- .nv.global.init           --------------------------
	.section	.nv.global.init,"aw",@progbits
.nv.global.init:
	.type		$str$27,@object
	.size		$str$27,($str$28 - $str$27)
$str$27:
        /*0000*/ 	.byte	0x28, 0x61, 0x64, 0x64, 0x72, 0x65, 0x73, 0x73, 0x20, 0x26, 0x20, 0x6d, 0x61, 0x73, 0x6b, 0x29
        /*0010*/ 	.byte	0x20, 0x3d, 0x3d, 0x20, 0x30, 0x00
	.type		$str$28,@object
	.size		$str$28,($str$26 - $str$28)
$str$28:
        /*0016*/ 	.byte	0x2f, 0x74, 0x6d, 0x70, 0x2f, 0x63, 0x75, 0x74, 0x6c, 0x61, 0x73, 0x73, 0x5f, 0x73, 0x77, 0x65
        /*0026*/ 	.byte	0x65, 0x70, 0x5f, 0x73, 0x72, 0x63, 0x2f, 0x69, 0x6e, 0x63, 0x6c, 0x75, 0x64, 0x65, 0x2f, 0x63
        /*0036*/ 	.byte	0x75, 0x74, 0x65, 0x2f, 0x70, 0x6f, 0x69, 0x6e, 0x74, 0x65, 0x72, 0x5f, 0x66, 0x6c, 0x61, 0x67
        /*0046*/ 	.byte	0x67, 0x65, 0x64, 0x2e, 0x68, 0x70, 0x70, 0x00
	.type		$str$26,@object
	.size		$str$26,($str$25 - $str$26)
$str$26:
        /*004e*/ 	.byte	0x2f, 0x74, 0x6d, 0x70, 0x2f, 0x63, 0x75, 0x74, 0x6c, 0x61, 0x73, 0x73, 0x5f, 0x73, 0x77, 0x65
        /*005e*/ 	.byte	0x65, 0x70, 0x5f, 0x73, 0x72, 0x63, 0x2f, 0x69, 0x6e, 0x63, 0x6c, 0x75, 0x64, 0x65, 0x2f, 0x63
        /*006e*/ 	.byte	0x75, 0x74, 0x65, 0x2f, 0x61, 0x74, 0x6f, 0x6d, 0x2f, 0x63, 0x6f, 0x70, 0x79, 0x5f, 0x74, 0x72
        /*007e*/ 	.byte	0x61, 0x69, 0x74, 0x73, 0x5f, 0x73, 0x6d, 0x31, 0x30, 0x30, 0x2e, 0x68, 0x70, 0x70, 0x00
	.type		$str$25,@object
	.size		$str$25,(__unnamed_1 - $str$25)
$str$25:
        /*008d*/ 	.byte	0x28, 0x28, 0x75, 0x69, 0x6e, 0x74, 0x33, 0x32, 0x5f, 0x74, 0x28, 0x74, 0x68, 0x72, 0x65, 0x61
        /*009d*/ 	.byte	0x64, 0x49, 0x64, 0x78, 0x2e, 0x78, 0x29, 0x20, 0x2f, 0x20, 0x33, 0x32, 0x29, 0x20, 0x25, 0x20
        /*00ad*/ 	.byte	0x34, 0x29, 0x20, 0x3d, 0x3d, 0x20, 0x28, 0x28, 0x28, 0x74, 0x6d, 0x65, 0x6d, 0x5f, 0x61, 0x64
        /*00bd*/ 	.byte	0x64, 0x72, 0x20, 0x3e, 0x3e, 0x20, 0x31, 0x36, 0x29, 0x20, 0x2f, 0x20, 0x33, 0x32, 0x29, 0x20
        /*00cd*/ 	.byte	0x25, 0x20, 0x34, 0x29, 0x00
	.type		__unnamed_1,@object
	.size		__unnamed_1,(__unnamed_2 - __unnamed_1)
__unnamed_1:
        /*00d2*/ 	.byte	0x61, 0x75, 0x74, 0x6f, 0x20, 0x63, 0x75, 0x74, 0x65, 0x3a, 0x3a, 0x61, 0x73, 0x5f, 0x70, 0x6f
        /* <DEDUP_REMOVED lines=24> */
        /*0262*/ 	.byte	0x43, 0x3c, 0x38, 0x31, 0x39, 0x32, 0x3e, 0x3e, 0x3e, 0x3e, 0x5d, 0x00
	.type		__unnamed_2,@object
	.size		__unnamed_2,(.L_2 - __unnamed_2)
__unnamed_2:
        /* <DEDUP_REMOVED lines=42> */
        /*050e*/ 	.byte	0x3e, 0x3e, 0x3e, 0x3e, 0x5d, 0x00
.L_2:


//--------------------- .nv.shared._ZN7cutlass13device_kernelINS_4gemm6kernel13GemmUniversalIN4cute5tupleIJiiiiEEENS1_10collective13CollectiveMmaINS1_35MainloopSm100TmaUmmaWarpSpecializedILi8ELi2ELi4ENS5_IJNS4_1CILi1EEESB_SB_EEEEENS5_IJNSA_ILi128EEENSA_ILi64EEESE_EEENS_12float_e5m2_tENS5_IJSB_llEEESH_SI_NS4_8TiledMMAINS4_8MMA_AtomIJNS4_10MMA_TraitsINS4_19SM100_MMA_F8F6F4_SSEJSH_SH_fSE_SF_NS4_17integral_constantINS4_4UMMA5MajorELSP_1EEESQ_NSN_INSO_7ScaleInELSR_0EEESS_EEEEEENS4_6LayoutISC_NS5_IJNSA_ILi0EEESW_SW_EEEEENS5_IJNS4_10UnderscoreESZ_SZ_EEEEENS4_13SM90_TMA_LOADENS4_14ComposedLayoutINS4_7SwizzleILi3ELi4ELi3EEENS4_18smem_ptr_flag_bitsILi8EEENSV_INS5_IJSE_NSA_ILi8EEEEEENS5_IJSB_SE_EEEEEEEvNS4_8identityES12_NS13_INS14_ILi2ELi4ELi3EEES17_NSV_INS5_IJSF_S18_EEENS5_IJSB_SF_EEEEEEEvS1D_EENS_8epilogue10collective18CollectiveEpilogueINS1K_23Sm100TmaWarpSpecializedILi1ELi1ELi64ELb0ELb0EEEJSG_NS5_IJNSV_ISE_SB_EENSV_ISF_SB_EEEEESH_NS5_IJlSB_lEEESH_S1S_NS1K_6fusion15FusionCallbacksIS1O_NS1T_17LinearCombinationISH_fSH_fLNS_15FloatRoundStyleE2EEESG_S1R_JEEENS4_5SM1004TMEM4LOAD26SM100_TMEM_LOAD_32dp32b64xES12_NS13_IS1E_S17_NSV_INS5_IJS18_SF_EEENS5_IJSF_SB_EEEEEEENS4_39AutoVectorizingCopyWithAssumedAlignmentILi128EEENS4_14SM90_TMA_STOREES26_S28_S28_EEEvvEEEEvNT_6ParamsE --------------------------
	.section	.nv.shared._ZN7cutlass13device_kernelINS_4gemm6kernel13GemmUniversalIN4cute5tupleIJiiiiEEENS1_10collective13CollectiveMmaINS1_35MainloopSm100TmaUmmaWarpSpecializedILi8ELi2ELi4ENS5_IJNS4_1CILi1EEESB_SB_EEEEENS5_IJNSA_ILi128EEENSA_ILi64EEESE_EEENS_12float_e5m2_tENS5_IJSB_llEEESH_SI_NS4_8TiledMMAINS4_8MMA_AtomIJNS4_10MMA_TraitsINS4_19SM100_MMA_F8F6F4_SSEJSH_SH_fSE_SF_NS4_17integral_constantINS4_4UMMA5MajorELSP_1EEESQ_NSN_INSO_7ScaleInELSR_0EEESS_EEEEEENS4_6LayoutISC_NS5_IJNSA_ILi0EEESW_SW_EEEEENS5_IJNS4_10UnderscoreESZ_SZ_EEEEENS4_13SM90_TMA_LOADENS4_14ComposedLayoutINS4_7SwizzleILi3ELi4ELi3EEENS4_18smem_ptr_flag_bitsILi8EEENSV_INS5_IJSE_NSA_ILi8EEEEEENS5_IJSB_SE_EEEEEEEvNS4_8identityES12_NS13_INS14_ILi2ELi4ELi3EEES17_NSV_INS5_IJSF_S18_EEENS5_IJSB_SF_EEEEEEEvS1D_EENS_8epilogue10collective18CollectiveEpilogueINS1K_23Sm100TmaWarpSpecializedILi1ELi1ELi64ELb0ELb0EEEJSG_NS5_IJNSV_ISE_SB_EENSV_ISF_SB_EEEEESH_NS5_IJlSB_lEEESH_S1S_NS1K_6fusion15FusionCallbacksIS1O_NS1T_17LinearCombinationISH_fSH_fLNS_15FloatRoundStyleE2EEESG_S1R_JEEENS4_5SM1004TMEM4LOAD26SM100_TMEM_LOAD_32dp32b64xES12_NS13_IS1E_S17_NSV_INS5_IJS18_SF_EEENS5_IJSF_SB_EEEEEEENS4_39AutoVectorizingCopyWithAssumedAlignmentILi128EEENS4_14SM90_TMA_STOREES26_S28_S28_EEEvvEEEEvNT_6ParamsE,"aw",@nobits
	.sectionflags	@""
	.align	16
	.zero		1024


//--------------------- .nv.shared.reserved.0     --------------------------
	.section	.nv.shared.reserved.0,"aw",@nobits
	.weak		__nv_reservedSMEM_offset_0_alias
	.size		__nv_reservedSMEM_offset_0_alias, 0, 64
	.other		__nv_reservedSMEM_offset_0_alias,@"STO_CUDA_RESERVED_SHARED STV_DEFAULT"
__nv_reservedSMEM_offset_0_alias:
	.zero		0
.nv.shared.reserved.0:
	.zero		64
	.weak		__nv_reservedSMEM_tcgen05_partition
	.type		__nv_reservedSMEM_tcgen05_partition,@object
	.size		__nv_reservedSMEM_tcgen05_partition,(.L_0 - __nv_reservedSMEM_tcgen05_partition)
__nv_reservedSMEM_tcgen05_partition:
	.zero		32
.L_0:


//--------------------- .nv.global                --------------------------
	.section	.nv.global,"aw",@nobits
.nv.global:
	.type		_ZN40_INTERNAL_7795af04_4_k_cu_156f823a_310644cute1_E,@object
	.size		_ZN40_INTERNAL_7795af04_4_k_cu_156f823a_310644cute1_E,(_ZN40_INTERNAL_7795af04_4_k_cu_156f823a_310644cuda3std3__45__cpo6cbeginE - _ZN40_INTERNAL_7795af04_4_k_cu_156f823a_310644cute1_E)
_ZN40_INTERNAL_7795af04_4_k_cu_156f823a_310644cute1_E:
	.zero		1
	.type		_ZN40_INTERNAL_7795af04_4_k_cu_156f823a_310644cuda3std3__45__cpo6cbeginE,@object
	.size		_ZN40_INTERNAL_7795af04_4_k_cu_156f823a_310644cuda3std3__45__cpo6cbeginE,(_ZN40_INTERNAL_7795af04_4_k_cu_156f823a_310644cuda3std3__48in_placeE - _ZN40_INTERNAL_7795af04_4_k_cu_156f823a_310644cuda3std3__45__cpo6cbeginE)
_ZN40_INTERNAL_7795af04_4_k_cu_156f823a_310644cuda3std3__45__cpo6cbeginE:
	.zero		1
	.type		_ZN40_INTERNAL_7795af04_4_k_cu_156f823a_310644cuda3std3__48in_placeE,@object
	.size		_ZN40_INTERNAL_7795af04_4_k_cu_156f823a_310644cuda3std3__48in_placeE,(_ZN40_INTERNAL_7795af04_4_k_cu_156f823a_310644cuda3std6ranges3__45__cpo9iter_moveE - _ZN40_INTERNAL_7795af04_4_k_cu_156f823a_310644cuda3std3__48in_placeE)
_ZN40_INTERNAL_7795af04_4_k_cu_156f823a_310644cuda3std3__48in_placeE:
	.zero		1
	.type		_ZN40_INTERNAL_7795af04_4_k_cu_156f823a_310644cuda3std6ranges3__45__cpo9iter_moveE,@object
	.size		_ZN40_INTERNAL_7795af04_4_k_cu_156f823a_310644cuda3std6ranges3__45__cpo9iter_moveE,(_ZN40_INTERNAL_7795af04_4_k_cu_156f823a_310644cuda3std3__45__cpo5beginE - _ZN40_INTERNAL_7795af04_4_k_cu_156f823a_310644cuda3std6ranges3__45__cpo9iter_moveE)
_ZN40_INTERNAL_7795af04_4_k_cu_156f823a_310644cuda3std6ranges3__45__cpo9iter_moveE:
	.zero		1
	.type		_ZN40_INTERNAL_7795af04_4_k_cu_156f823a_310644cuda3std3__45__cpo5beginE,@object
	.size		_ZN40_INTERNAL_7795af04_4_k_cu_156f823a_310644cuda3std3__45__cpo5beginE,(_ZN40_INTERNAL_7795af04_4_k_cu_156f823a_310644cuda3std3__442_GLOBAL__N__7795af04_4_k_cu_156f823a_310646ignoreE - _ZN40_INTERNAL_7795af04_4_k_cu_156f823a_310644cuda3std3__45__cpo5beginE)
_ZN40_INTERNAL_7795af04_4_k_cu_156f823a_310644cuda3std3__45__cpo5beginE:
	.zero		1
	.type		_ZN40_INTERNAL_7795af04_4_k_cu_156f823a_310644cuda3std3__442_GLOBAL__N__7795af04_4_k_cu_156f823a_310646ignoreE,@object
	.size		_ZN40_INTERNAL_7795af04_4_k_cu_156f823a_310644cuda3std3__442_GLOBAL__N__7795af04_4_k_cu_156f823a_310646ignoreE,(_ZN40_INTERNAL_7795af04_4_k_cu_156f823a_310644cute7productE - _ZN40_INTERNAL_7795af04_4_k_cu_156f823a_310644cuda3std3__442_GLOBAL__N__7795af04_4_k_cu_156f823a_310646ignoreE)
_ZN40_INTERNAL_7795af04_4_k_cu_156f823a_310644cuda3std3__442_GLOBAL__N__7795af04_4_k_cu_156f823a_310646ignoreE:
	.zero		1
	.type		_ZN40_INTERNAL_7795af04_4_k_cu_156f823a_310644cute7productE,@object
	.size		_ZN40_INTERNAL_7795af04_4_k_cu_156f823a_310644cute7productE,(_ZN40_INTERNAL_7795af04_4_k_cu_156f823a_310644cuda3std3__45__cpo3endE - _ZN40_INTERNAL_7795af04_4_k_cu_156f823a_310644cute7productE)
_ZN40_INTERNAL_7795af04_4_k_cu_156f823a_310644cute7productE:
	.zero		1
	.type		_ZN40_INTERNAL_7795af04_4_k_cu_156f823a_310644cuda3std3__45__cpo3endE,@object
	.size		_ZN40_INTERNAL_7795af04_4_k_cu_156f823a_310644cuda3std3__45__cpo3endE,(_ZN40_INTERNAL_7795af04_4_k_cu_156f823a_310644cuda3std3__419piecewise_constructE - _ZN40_INTERNAL_7795af04_4_k_cu_156f823a_310644cuda3std3__45__cpo3endE)
_ZN40_INTERNAL_7795af04_4_k_cu_156f823a_310644cuda3std3__45__cpo3endE:
	.zero		1
	.type		_ZN40_INTERNAL_7795af04_4_k_cu_156f823a_310644cuda3std3__419piecewise_constructE,@object
	.size		_ZN40_INTERNAL_7795af04_4_k_cu_156f823a_310644cuda3std3__419piecewise_constructE,(_ZN40_INTERNAL_7795af04_4_k_cu_156f823a_310644cuda3std3__45__cpo4cendE - _ZN40_INTERNAL_7795af04_4_k_cu_156f823a_310644cuda3std3__419piecewise_constructE)
_ZN40_INTERNAL_7795af04_4_k_cu_156f823a_310644cuda3std3__419piecewise_constructE:
	.zero		1
	.type		_ZN40_INTERNAL_7795af04_4_k_cu_156f823a_310644cuda3std3__45__cpo4cendE,@object
	.size		_ZN40_INTERNAL_7795af04_4_k_cu_156f823a_310644cuda3std3__45__cpo4cendE,(_ZN40_INTERNAL_7795af04_4_k_cu_156f823a_310644cuda3std6ranges3__45__cpo4swapE - _ZN40_INTERNAL_7795af04_4_k_cu_156f823a_310644cuda3std3__45__cpo4cendE)
_ZN40_INTERNAL_7795af04_4_k_cu_156f823a_310644cuda3std3__45__cpo4cendE:
	.zero		1
	.type		_ZN40_INTERNAL_7795af04_4_k_cu_156f823a_310644cuda3std6ranges3__45__cpo4swapE,@object
	.size		_ZN40_INTERNAL_7795af04_4_k_cu_156f823a_310644cuda3std6ranges3__45__cpo4swapE,(.L_10 - _ZN40_INTERNAL_7795af04_4_k_cu_156f823a_310644cuda3std6ranges3__45__cpo4swapE)
_ZN40_INTERNAL_7795af04_4_k_cu_156f823a_310644cuda3std6ranges3__45__cpo4swapE:
	.zero		1
.L_10:


//--------------------- .nv.constant0._ZN7cutlass13device_kernelINS_4gemm6kernel13GemmUniversalIN4cute5tupleIJiiiiEEENS1_10collective13CollectiveMmaINS1_35MainloopSm100TmaUmmaWarpSpecializedILi8ELi2ELi4ENS5_IJNS4_1CILi1EEESB_SB_EEEEENS5_IJNSA_ILi128EEENSA_ILi64EEESE_EEENS_12float_e5m2_tENS5_IJSB_llEEESH_SI_NS4_8TiledMMAINS4_8MMA_AtomIJNS4_10MMA_TraitsINS4_19SM100_MMA_F8F6F4_SSEJSH_SH_fSE_SF_NS4_17integral_constantINS4_4UMMA5MajorELSP_1EEESQ_NSN_INSO_7ScaleInELSR_0EEESS_EEEEEENS4_6LayoutISC_NS5_IJNSA_ILi0EEESW_SW_EEEEENS5_IJNS4_10UnderscoreESZ_SZ_EEEEENS4_13SM90_TMA_LOADENS4_14ComposedLayoutINS4_7SwizzleILi3ELi4ELi3EEENS4_18smem_ptr_flag_bitsILi8EEENSV_INS5_IJSE_NSA_ILi8EEEEEENS5_IJSB_SE_EEEEEEEvNS4_8identityES12_NS13_INS14_ILi2ELi4ELi3EEES17_NSV_INS5_IJSF_S18_EEENS5_IJSB_SF_EEEEEEEvS1D_EENS_8epilogue10collective18CollectiveEpilogueINS1K_23Sm100TmaWarpSpecializedILi1ELi1ELi64ELb0ELb0EEEJSG_NS5_IJNSV_ISE_SB_EENSV_ISF_SB_EEEEESH_NS5_IJlSB_lEEESH_S1S_NS1K_6fusion15FusionCallbacksIS1O_NS1T_17LinearCombinationISH_fSH_fLNS_15FloatRoundStyleE2EEESG_S1R_JEEENS4_5SM1004TMEM4LOAD26SM100_TMEM_LOAD_32dp32b64xES12_NS13_IS1E_S17_NSV_INS5_IJS18_SF_EEENS5_IJSF_SB_EEEEEEENS4_39AutoVectorizingCopyWithAssumedAlignmentILi128EEENS4_14SM90_TMA_STOREES26_S28_S28_EEEvvEEEEvNT_6ParamsE --------------------------
	.section	.nv.constant0._ZN7cutlass13device_kernelINS_4gemm6kernel13GemmUniversalIN4cute5tupleIJiiiiEEENS1_10collective13CollectiveMmaINS1_35MainloopSm100TmaUmmaWarpSpecializedILi8ELi2ELi4ENS5_IJNS4_1CILi1EEESB_SB_EEEEENS5_IJNSA_ILi128EEENSA_ILi64EEESE_EEENS_12float_e5m2_tENS5_IJSB_llEEESH_SI_NS4_8TiledMMAINS4_8MMA_AtomIJNS4_10MMA_TraitsINS4_19SM100_MMA_F8F6F4_SSEJSH_SH_fSE_SF_NS4_17integral_constantINS4_4UMMA5MajorELSP_1EEESQ_NSN_INSO_7ScaleInELSR_0EEESS_EEEEEENS4_6LayoutISC_NS5_IJNSA_ILi0EEESW_SW_EEEEENS5_IJNS4_10UnderscoreESZ_SZ_EEEEENS4_13SM90_TMA_LOADENS4_14ComposedLayoutINS4_7SwizzleILi3ELi4ELi3EEENS4_18smem_ptr_flag_bitsILi8EEENSV_INS5_IJSE_NSA_ILi8EEEEEENS5_IJSB_SE_EEEEEEEvNS4_8identityES12_NS13_INS14_ILi2ELi4ELi3EEES17_NSV_INS5_IJSF_S18_EEENS5_IJSB_SF_EEEEEEEvS1D_EENS_8epilogue10collective18CollectiveEpilogueINS1K_23Sm100TmaWarpSpecializedILi1ELi1ELi64ELb0ELb0EEEJSG_NS5_IJNSV_ISE_SB_EENSV_ISF_SB_EEEEESH_NS5_IJlSB_lEEESH_S1S_NS1K_6fusion15FusionCallbacksIS1O_NS1T_17LinearCombinationISH_fSH_fLNS_15FloatRoundStyleE2EEESG_S1R_JEEENS4_5SM1004TMEM4LOAD26SM100_TMEM_LOAD_32dp32b64xES12_NS13_IS1E_S17_NSV_INS5_IJS18_SF_EEENS5_IJSF_SB_EEEEEEENS4_39AutoVectorizingCopyWithAssumedAlignmentILi128EEENS4_14SM90_TMA_STOREES26_S28_S28_EEEvvEEEEvNT_6ParamsE,"a",@progbits
	.sectionflags	@""
	.align	4
.nv.constant0._ZN7cutlass13device_kernelINS_4gemm6kernel13GemmUniversalIN4cute5tupleIJiiiiEEENS1_10collective13CollectiveMmaINS1_35MainloopSm100TmaUmmaWarpSpecializedILi8ELi2ELi4ENS5_IJNS4_1CILi1EEESB_SB_EEEEENS5_IJNSA_ILi128EEENSA_ILi64EEESE_EEENS_12float_e5m2_tENS5_IJSB_llEEESH_SI_NS4_8TiledMMAINS4_8MMA_AtomIJNS4_10MMA_TraitsINS4_19SM100_MMA_F8F6F4_SSEJSH_SH_fSE_SF_NS4_17integral_constantINS4_4UMMA5MajorELSP_1EEESQ_NSN_INSO_7ScaleInELSR_0EEESS_EEEEEENS4_6LayoutISC_NS5_IJNSA_ILi0EEESW_SW_EEEEENS5_IJNS4_10UnderscoreESZ_SZ_EEEEENS4_13SM90_TMA_LOADENS4_14ComposedLayoutINS4_7SwizzleILi3ELi4ELi3EEENS4_18smem_ptr_flag_bitsILi8EEENSV_INS5_IJSE_NSA_ILi8EEEEEENS5_IJSB_SE_EEEEEEEvNS4_8identityES12_NS13_INS14_ILi2ELi4ELi3EEES17_NSV_INS5_IJSF_S18_EEENS5_IJSB_SF_EEEEEEEvS1D_EENS_8epilogue10collective18CollectiveEpilogueINS1K_23Sm100TmaWarpSpecializedILi1ELi1ELi64ELb0ELb0EEEJSG_NS5_IJNSV_ISE_SB_EENSV_ISF_SB_EEEEESH_NS5_IJlSB_lEEESH_S1S_NS1K_6fusion15FusionCallbacksIS1O_NS1T_17LinearCombinationISH_fSH_fLNS_15FloatRoundStyleE2EEESG_S1R_JEEENS4_5SM1004TMEM4LOAD26SM100_TMEM_LOAD_32dp32b64xES12_NS13_IS1E_S17_NSV_INS5_IJS18_SF_EEENS5_IJSF_SB_EEEEEEENS4_39AutoVectorizingCopyWithAssumedAlignmentILi128EEENS4_14SM90_TMA_STOREES26_S28_S28_EEEvvEEEEvNT_6ParamsE:
	.zero		2944


//--------------------- SYMBOLS --------------------------

	.type		.nv.reservedSmem.offset0,@object
	.size		.nv.reservedSmem.offset0,0x4
	.type		.nv.reservedSmem.cap,@object
	.size		.nv.reservedSmem.cap,0x4
	.type		__assertfail,@function
